//
// Generated by NVIDIA NVVM Compiler
//
// Compiler Build ID: CL-36424714
// Cuda compilation tools, release 13.0, V13.0.88
// Based on NVVM 20.0.0
//

.version 9.0
.target sm_100
.address_size 64

	// .globl	_Z13TransRowBasedPiS_i

.visible .entry _Z13TransRowBasedPiS_i(
	.param .u64 .ptr .align 1 _Z13TransRowBasedPiS_i_param_0,
	.param .u64 .ptr .align 1 _Z13TransRowBasedPiS_i_param_1,
	.param .u32 _Z13TransRowBasedPiS_i_param_2
)
{
	.reg .pred 	%p<10>;
	.reg .b32 	%r<103>;
	.reg .b64 	%rd<99>;

	ld.param.u64 	%rd3, [_Z13TransRowBasedPiS_i_param_0];
	ld.param.u64 	%rd4, [_Z13TransRowBasedPiS_i_param_1];
	ld.param.u32 	%r31, [_Z13TransRowBasedPiS_i_param_2];
	cvta.to.global.u64 	%rd1, %rd4;
	cvta.to.global.u64 	%rd2, %rd3;
	setp.lt.s32 	%p1, %r31, 1;
	@%p1 bra 	$L__BB0_13;
	mov.u32 	%r1, %ntid.x;
	mov.u32 	%r2, %tid.x;
	mul.lo.s32 	%r3, %r31, %r2;
	and.b32  	%r4, %r31, 15;
	setp.lt.u32 	%p2, %r31, 16;
	mov.b32 	%r98, 0;
	@%p2 bra 	$L__BB0_4;
	and.b32  	%r98, %r31, 2147483632;
	neg.s32 	%r96, %r98;
	add.s32 	%r95, %r3, 7;
	shl.b32 	%r8, %r1, 4;
	mov.u32 	%r94, %r2;
$L__BB0_3:
	.pragma "nounroll";
	mul.wide.s32 	%rd5, %r94, 4;
	add.s64 	%rd6, %rd2, %rd5;
	ld.global.u32 	%r33, [%rd6];
	add.s32 	%r34, %r95, -7;
	mul.wide.u32 	%rd7, %r34, 4;
	add.s64 	%rd8, %rd1, %rd7;
	st.global.u32 	[%rd8], %r33;
	shl.b32 	%r35, %r1, 2;
	cvt.u64.u32 	%rd9, %r35;
	add.s64 	%rd10, %rd6, %rd9;
	ld.global.u32 	%r36, [%rd10];
	add.s32 	%r37, %r95, -6;
	mul.wide.u32 	%rd11, %r37, 4;
	add.s64 	%rd12, %rd1, %rd11;
	st.global.u32 	[%rd12], %r36;
	add.s64 	%rd13, %rd10, %rd9;
	ld.global.u32 	%r38, [%rd13];
	add.s32 	%r39, %r95, -5;
	mul.wide.u32 	%rd14, %r39, 4;
	add.s64 	%rd15, %rd1, %rd14;
	st.global.u32 	[%rd15], %r38;
	add.s64 	%rd16, %rd13, %rd9;
	ld.global.u32 	%r40, [%rd16];
	add.s32 	%r41, %r95, -4;
	mul.wide.u32 	%rd17, %r41, 4;
	add.s64 	%rd18, %rd1, %rd17;
	st.global.u32 	[%rd18], %r40;
	add.s64 	%rd19, %rd16, %rd9;
	ld.global.u32 	%r42, [%rd19];
	add.s32 	%r43, %r95, -3;
	mul.wide.u32 	%rd20, %r43, 4;
	add.s64 	%rd21, %rd1, %rd20;
	st.global.u32 	[%rd21], %r42;
	add.s64 	%rd22, %rd19, %rd9;
	ld.global.u32 	%r44, [%rd22];
	add.s32 	%r45, %r95, -2;
	mul.wide.u32 	%rd23, %r45, 4;
	add.s64 	%rd24, %rd1, %rd23;
	st.global.u32 	[%rd24], %r44;
	add.s64 	%rd25, %rd22, %rd9;
	ld.global.u32 	%r46, [%rd25];
	add.s32 	%r47, %r95, -1;
	mul.wide.u32 	%rd26, %r47, 4;
	add.s64 	%rd27, %rd1, %rd26;
	st.global.u32 	[%rd27], %r46;
	add.s64 	%rd28, %rd25, %rd9;
	ld.global.u32 	%r48, [%rd28];
	add.s32 	%r49, %r95, 8;
	mul.wide.u32 	%rd29, %r95, 4;
	add.s64 	%rd30, %rd1, %rd29;
	st.global.u32 	[%rd30], %r48;
	add.s64 	%rd31, %rd28, %rd9;
	ld.global.u32 	%r50, [%rd31];
	add.s32 	%r51, %r95, 1;
	mul.wide.u32 	%rd32, %r51, 4;
	add.s64 	%rd33, %rd1, %rd32;
	st.global.u32 	[%rd33], %r50;
	add.s64 	%rd34, %rd31, %rd9;
	ld.global.u32 	%r52, [%rd34];
	add.s32 	%r53, %r95, 2;
	mul.wide.u32 	%rd35, %r53, 4;
	add.s64 	%rd36, %rd1, %rd35;
	st.global.u32 	[%rd36], %r52;
	add.s64 	%rd37, %rd34, %rd9;
	ld.global.u32 	%r54, [%rd37];
	add.s32 	%r55, %r95, 3;
	mul.wide.u32 	%rd38, %r55, 4;
	add.s64 	%rd39, %rd1, %rd38;
	st.global.u32 	[%rd39], %r54;
	add.s64 	%rd40, %rd37, %rd9;
	ld.global.u32 	%r56, [%rd40];
	add.s32 	%r57, %r95, 4;
	mul.wide.u32 	%rd41, %r57, 4;
	add.s64 	%rd42, %rd1, %rd41;
	st.global.u32 	[%rd42], %r56;
	add.s64 	%rd43, %rd40, %rd9;
	ld.global.u32 	%r58, [%rd43];
	add.s32 	%r59, %r95, 5;
	mul.wide.u32 	%rd44, %r59, 4;
	add.s64 	%rd45, %rd1, %rd44;
	st.global.u32 	[%rd45], %r58;
	add.s64 	%rd46, %rd43, %rd9;
	ld.global.u32 	%r60, [%rd46];
	add.s32 	%r61, %r95, 6;
	mul.wide.u32 	%rd47, %r61, 4;
	add.s64 	%rd48, %rd1, %rd47;
	st.global.u32 	[%rd48], %r60;
	add.s64 	%rd49, %rd46, %rd9;
	ld.global.u32 	%r62, [%rd49];
	add.s32 	%r63, %r95, 7;
	mul.wide.u32 	%rd50, %r63, 4;
	add.s64 	%rd51, %rd1, %rd50;
	st.global.u32 	[%rd51], %r62;
	add.s64 	%rd52, %rd49, %rd9;
	ld.global.u32 	%r64, [%rd52];
	mul.wide.u32 	%rd53, %r49, 4;
	add.s64 	%rd54, %rd1, %rd53;
	st.global.u32 	[%rd54], %r64;
	add.s32 	%r96, %r96, 16;
	add.s32 	%r95, %r95, 16;
	add.s32 	%r94, %r94, %r8;
	setp.ne.s32 	%p3, %r96, 0;
	@%p3 bra 	$L__BB0_3;
$L__BB0_4:
	setp.eq.s32 	%p4, %r4, 0;
	@%p4 bra 	$L__BB0_13;
	and.b32  	%r16, %r31, 7;
	setp.lt.u32 	%p5, %r4, 8;
	@%p5 bra 	$L__BB0_7;
	mad.lo.s32 	%r65, %r98, %r1, %r2;
	mul.wide.s32 	%rd55, %r65, 4;
	add.s64 	%rd56, %rd2, %rd55;
	ld.global.u32 	%r66, [%rd56];
	add.s32 	%r67, %r98, %r3;
	mul.wide.u32 	%rd57, %r67, 4;
	add.s64 	%rd58, %rd1, %rd57;
	st.global.u32 	[%rd58], %r66;
	shl.b32 	%r68, %r1, 2;
	cvt.u64.u32 	%rd59, %r68;
	add.s64 	%rd60, %rd56, %rd59;
	ld.global.u32 	%r69, [%rd60];
	add.s32 	%r70, %r67, 1;
	mul.wide.u32 	%rd61, %r70, 4;
	add.s64 	%rd62, %rd1, %rd61;
	st.global.u32 	[%rd62], %r69;
	add.s64 	%rd63, %rd60, %rd59;
	ld.global.u32 	%r71, [%rd63];
	add.s32 	%r72, %r67, 2;
	mul.wide.u32 	%rd64, %r72, 4;
	add.s64 	%rd65, %rd1, %rd64;
	st.global.u32 	[%rd65], %r71;
	add.s64 	%rd66, %rd63, %rd59;
	ld.global.u32 	%r73, [%rd66];
	add.s32 	%r74, %r67, 3;
	mul.wide.u32 	%rd67, %r74, 4;
	add.s64 	%rd68, %rd1, %rd67;
	st.global.u32 	[%rd68], %r73;
	add.s64 	%rd69, %rd66, %rd59;
	ld.global.u32 	%r75, [%rd69];
	add.s32 	%r76, %r67, 4;
	mul.wide.u32 	%rd70, %r76, 4;
	add.s64 	%rd71, %rd1, %rd70;
	st.global.u32 	[%rd71], %r75;
	add.s64 	%rd72, %rd69, %rd59;
	ld.global.u32 	%r77, [%rd72];
	add.s32 	%r78, %r67, 5;
	mul.wide.u32 	%rd73, %r78, 4;
	add.s64 	%rd74, %rd1, %rd73;
	st.global.u32 	[%rd74], %r77;
	add.s64 	%rd75, %rd72, %rd59;
	ld.global.u32 	%r79, [%rd75];
	add.s32 	%r80, %r67, 6;
	mul.wide.u32 	%rd76, %r80, 4;
	add.s64 	%rd77, %rd1, %rd76;
	st.global.u32 	[%rd77], %r79;
	add.s64 	%rd78, %rd75, %rd59;
	ld.global.u32 	%r81, [%rd78];
	add.s32 	%r82, %r67, 7;
	mul.wide.u32 	%rd79, %r82, 4;
	add.s64 	%rd80, %rd1, %rd79;
	st.global.u32 	[%rd80], %r81;
	add.s32 	%r98, %r98, 8;
$L__BB0_7:
	setp.eq.s32 	%p6, %r16, 0;
	@%p6 bra 	$L__BB0_13;
	and.b32  	%r19, %r31, 3;
	setp.lt.u32 	%p7, %r16, 4;
	@%p7 bra 	$L__BB0_10;
	mad.lo.s32 	%r83, %r98, %r1, %r2;
	mul.wide.s32 	%rd81, %r83, 4;
	add.s64 	%rd82, %rd2, %rd81;
	ld.global.u32 	%r84, [%rd82];
	add.s32 	%r85, %r98, %r3;
	mul.wide.u32 	%rd83, %r85, 4;
	add.s64 	%rd84, %rd1, %rd83;
	st.global.u32 	[%rd84], %r84;
	shl.b32 	%r86, %r1, 2;
	cvt.u64.u32 	%rd85, %r86;
	add.s64 	%rd86, %rd82, %rd85;
	ld.global.u32 	%r87, [%rd86];
	add.s32 	%r88, %r85, 1;
	mul.wide.u32 	%rd87, %r88, 4;
	add.s64 	%rd88, %rd1, %rd87;
	st.global.u32 	[%rd88], %r87;
	add.s64 	%rd89, %rd86, %rd85;
	ld.global.u32 	%r89, [%rd89];
	add.s32 	%r90, %r85, 2;
	mul.wide.u32 	%rd90, %r90, 4;
	add.s64 	%rd91, %rd1, %rd90;
	st.global.u32 	[%rd91], %r89;
	add.s64 	%rd92, %rd89, %rd85;
	ld.global.u32 	%r91, [%rd92];
	add.s32 	%r92, %r85, 3;
	mul.wide.u32 	%rd93, %r92, 4;
	add.s64 	%rd94, %rd1, %rd93;
	st.global.u32 	[%rd94], %r91;
	add.s32 	%r98, %r98, 4;
$L__BB0_10:
	setp.eq.s32 	%p8, %r19, 0;
	@%p8 bra 	$L__BB0_13;
	add.s32 	%r102, %r98, %r3;
	mad.lo.s32 	%r101, %r1, %r98, %r2;
	neg.s32 	%r100, %r19;
$L__BB0_12:
	.pragma "nounroll";
	mul.wide.s32 	%rd95, %r101, 4;
	add.s64 	%rd96, %rd2, %rd95;
	ld.global.u32 	%r93, [%rd96];
	mul.wide.u32 	%rd97, %r102, 4;
	add.s64 	%rd98, %rd1, %rd97;
	st.global.u32 	[%rd98], %r93;
	add.s32 	%r102, %r102, 1;
	add.s32 	%r101, %r101, %r1;
	add.s32 	%r100, %r100, 1;
	setp.ne.s32 	%p9, %r100, 0;
	@%p9 bra 	$L__BB0_12;
$L__BB0_13:
	ret;

}
	// .globl	_Z13TransColBasedPiS_i
.visible .entry _Z13TransColBasedPiS_i(
	.param .u64 .ptr .align 1 _Z13TransColBasedPiS_i_param_0,
	.param .u64 .ptr .align 1 _Z13TransColBasedPiS_i_param_1,
	.param .u32 _Z13TransColBasedPiS_i_param_2
)
{
	.reg .pred 	%p<10>;
	.reg .b32 	%r<148>;
	.reg .b64 	%rd<74>;

	ld.param.u64 	%rd4, [_Z13TransColBasedPiS_i_param_1];
	ld.param.u32 	%r74, [_Z13TransColBasedPiS_i_param_2];
	cvta.to.global.u64 	%rd1, %rd4;
	setp.lt.s32 	%p1, %r74, 1;
	@%p1 bra 	$L__BB1_13;
	mov.u32 	%r1, %tid.x;
	mul.lo.s32 	%r2, %r74, %r1;
	mov.u32 	%r3, %ntid.x;
	setp.lt.u32 	%p2, %r74, 16;
	mov.b32 	%r143, 0;
	@%p2 bra 	$L__BB1_4;
	and.b32  	%r76, %r74, 2147483632;
	neg.s32 	%r141, %r76;
	add.s32 	%r140, %r1, %r3;
	shl.b32 	%r77, %r3, 1;
	add.s32 	%r139, %r1, %r77;
	mad.lo.s32 	%r138, %r3, 3, %r1;
	shl.b32 	%r78, %r3, 2;
	add.s32 	%r137, %r1, %r78;
	mad.lo.s32 	%r136, %r3, 5, %r1;
	mad.lo.s32 	%r135, %r3, 6, %r1;
	mad.lo.s32 	%r134, %r3, 7, %r1;
	shl.b32 	%r79, %r3, 3;
	add.s32 	%r133, %r1, %r79;
	mad.lo.s32 	%r132, %r3, 9, %r1;
	mad.lo.s32 	%r131, %r3, 10, %r1;
	mad.lo.s32 	%r130, %r3, 11, %r1;
	mad.lo.s32 	%r129, %r3, 12, %r1;
	mad.lo.s32 	%r128, %r3, 13, %r1;
	mad.lo.s32 	%r127, %r3, 14, %r1;
	mad.lo.s32 	%r126, %r3, 15, %r1;
	mov.u32 	%r124, %r2;
	mov.u32 	%r125, %r1;
$L__BB1_3:
	.pragma "nounroll";
	ld.param.u64 	%rd72, [_Z13TransColBasedPiS_i_param_0];
	and.b32  	%r143, %r74, 2147483632;
	mul.wide.s32 	%rd5, %r124, 4;
	cvta.to.global.u64 	%rd6, %rd72;
	add.s64 	%rd7, %rd6, %rd5;
	ld.global.u32 	%r80, [%rd7];
	mul.wide.u32 	%rd8, %r125, 4;
	add.s64 	%rd9, %rd1, %rd8;
	st.global.u32 	[%rd9], %r80;
	ld.global.u32 	%r81, [%rd7+4];
	mul.wide.u32 	%rd10, %r140, 4;
	add.s64 	%rd11, %rd1, %rd10;
	st.global.u32 	[%rd11], %r81;
	ld.global.u32 	%r82, [%rd7+8];
	mul.wide.u32 	%rd12, %r139, 4;
	add.s64 	%rd13, %rd1, %rd12;
	st.global.u32 	[%rd13], %r82;
	ld.global.u32 	%r83, [%rd7+12];
	mul.wide.u32 	%rd14, %r138, 4;
	add.s64 	%rd15, %rd1, %rd14;
	st.global.u32 	[%rd15], %r83;
	ld.global.u32 	%r84, [%rd7+16];
	mul.wide.u32 	%rd16, %r137, 4;
	add.s64 	%rd17, %rd1, %rd16;
	st.global.u32 	[%rd17], %r84;
	ld.global.u32 	%r85, [%rd7+20];
	mul.wide.u32 	%rd18, %r136, 4;
	add.s64 	%rd19, %rd1, %rd18;
	st.global.u32 	[%rd19], %r85;
	ld.global.u32 	%r86, [%rd7+24];
	mul.wide.u32 	%rd20, %r135, 4;
	add.s64 	%rd21, %rd1, %rd20;
	st.global.u32 	[%rd21], %r86;
	ld.global.u32 	%r87, [%rd7+28];
	mul.wide.u32 	%rd22, %r134, 4;
	add.s64 	%rd23, %rd1, %rd22;
	st.global.u32 	[%rd23], %r87;
	ld.global.u32 	%r88, [%rd7+32];
	mul.wide.u32 	%rd24, %r133, 4;
	add.s64 	%rd25, %rd1, %rd24;
	st.global.u32 	[%rd25], %r88;
	ld.global.u32 	%r89, [%rd7+36];
	mul.wide.u32 	%rd26, %r132, 4;
	add.s64 	%rd27, %rd1, %rd26;
	st.global.u32 	[%rd27], %r89;
	ld.global.u32 	%r90, [%rd7+40];
	mul.wide.u32 	%rd28, %r131, 4;
	add.s64 	%rd29, %rd1, %rd28;
	st.global.u32 	[%rd29], %r90;
	ld.global.u32 	%r91, [%rd7+44];
	mul.wide.u32 	%rd30, %r130, 4;
	add.s64 	%rd31, %rd1, %rd30;
	st.global.u32 	[%rd31], %r91;
	ld.global.u32 	%r92, [%rd7+48];
	mul.wide.u32 	%rd32, %r129, 4;
	add.s64 	%rd33, %rd1, %rd32;
	st.global.u32 	[%rd33], %r92;
	ld.global.u32 	%r93, [%rd7+52];
	mul.wide.u32 	%rd34, %r128, 4;
	add.s64 	%rd35, %rd1, %rd34;
	st.global.u32 	[%rd35], %r93;
	ld.global.u32 	%r94, [%rd7+56];
	mul.wide.u32 	%rd36, %r127, 4;
	add.s64 	%rd37, %rd1, %rd36;
	st.global.u32 	[%rd37], %r94;
	ld.global.u32 	%r95, [%rd7+60];
	mul.wide.u32 	%rd38, %r126, 4;
	add.s64 	%rd39, %rd1, %rd38;
	st.global.u32 	[%rd39], %r95;
	add.s32 	%r141, %r141, 16;
	shl.b32 	%r96, %r3, 4;
	add.s32 	%r140, %r140, %r96;
	add.s32 	%r139, %r139, %r96;
	add.s32 	%r138, %r138, %r96;
	add.s32 	%r137, %r137, %r96;
	add.s32 	%r136, %r136, %r96;
	add.s32 	%r135, %r135, %r96;
	add.s32 	%r134, %r134, %r96;
	add.s32 	%r133, %r133, %r96;
	add.s32 	%r132, %r132, %r96;
	add.s32 	%r131, %r131, %r96;
	add.s32 	%r130, %r130, %r96;
	add.s32 	%r129, %r129, %r96;
	add.s32 	%r128, %r128, %r96;
	add.s32 	%r127, %r127, %r96;
	add.s32 	%r126, %r126, %r96;
	add.s32 	%r125, %r125, %r96;
	add.s32 	%r124, %r124, 16;
	setp.ne.s32 	%p3, %r141, 0;
	@%p3 bra 	$L__BB1_3;
$L__BB1_4:
	and.b32  	%r58, %r74, 15;
	setp.eq.s32 	%p4, %r58, 0;
	@%p4 bra 	$L__BB1_13;
	ld.param.u64 	%rd73, [_Z13TransColBasedPiS_i_param_0];
	cvta.to.global.u64 	%rd2, %rd73;
	and.b32  	%r59, %r74, 7;
	setp.lt.u32 	%p5, %r58, 8;
	@%p5 bra 	$L__BB1_7;
	add.s32 	%r97, %r143, %r2;
	mul.wide.s32 	%rd40, %r97, 4;
	add.s64 	%rd41, %rd2, %rd40;
	ld.global.u32 	%r98, [%rd41];
	mad.lo.s32 	%r99, %r143, %r3, %r1;
	mul.wide.u32 	%rd42, %r99, 4;
	add.s64 	%rd43, %rd1, %rd42;
	st.global.u32 	[%rd43], %r98;
	ld.global.u32 	%r100, [%rd41+4];
	add.s32 	%r101, %r99, %r3;
	mul.wide.u32 	%rd44, %r101, 4;
	add.s64 	%rd45, %rd1, %rd44;
	st.global.u32 	[%rd45], %r100;
	ld.global.u32 	%r102, [%rd41+8];
	add.s32 	%r103, %r101, %r3;
	mul.wide.u32 	%rd46, %r103, 4;
	add.s64 	%rd47, %rd1, %rd46;
	st.global.u32 	[%rd47], %r102;
	ld.global.u32 	%r104, [%rd41+12];
	add.s32 	%r105, %r103, %r3;
	mul.wide.u32 	%rd48, %r105, 4;
	add.s64 	%rd49, %rd1, %rd48;
	st.global.u32 	[%rd49], %r104;
	ld.global.u32 	%r106, [%rd41+16];
	add.s32 	%r107, %r105, %r3;
	mul.wide.u32 	%rd50, %r107, 4;
	add.s64 	%rd51, %rd1, %rd50;
	st.global.u32 	[%rd51], %r106;
	ld.global.u32 	%r108, [%rd41+20];
	add.s32 	%r109, %r107, %r3;
	mul.wide.u32 	%rd52, %r109, 4;
	add.s64 	%rd53, %rd1, %rd52;
	st.global.u32 	[%rd53], %r108;
	ld.global.u32 	%r110, [%rd41+24];
	add.s32 	%r111, %r109, %r3;
	mul.wide.u32 	%rd54, %r111, 4;
	add.s64 	%rd55, %rd1, %rd54;
	st.global.u32 	[%rd55], %r110;
	ld.global.u32 	%r112, [%rd41+28];
	add.s32 	%r113, %r111, %r3;
	mul.wide.u32 	%rd56, %r113, 4;
	add.s64 	%rd57, %rd1, %rd56;
	st.global.u32 	[%rd57], %r112;
	add.s32 	%r143, %r143, 8;
$L__BB1_7:
	setp.eq.s32 	%p6, %r59, 0;
	@%p6 bra 	$L__BB1_13;
	and.b32  	%r62, %r74, 3;
	setp.lt.u32 	%p7, %r59, 4;
	@%p7 bra 	$L__BB1_10;
	add.s32 	%r114, %r143, %r2;
	mul.wide.s32 	%rd58, %r114, 4;
	add.s64 	%rd59, %rd2, %rd58;
	ld.global.u32 	%r115, [%rd59];
	mad.lo.s32 	%r116, %r143, %r3, %r1;
	mul.wide.u32 	%rd60, %r116, 4;
	add.s64 	%rd61, %rd1, %rd60;
	st.global.u32 	[%rd61], %r115;
	ld.global.u32 	%r117, [%rd59+4];
	add.s32 	%r118, %r116, %r3;
	mul.wide.u32 	%rd62, %r118, 4;
	add.s64 	%rd63, %rd1, %rd62;
	st.global.u32 	[%rd63], %r117;
	ld.global.u32 	%r119, [%rd59+8];
	add.s32 	%r120, %r118, %r3;
	mul.wide.u32 	%rd64, %r120, 4;
	add.s64 	%rd65, %rd1, %rd64;
	st.global.u32 	[%rd65], %r119;
	ld.global.u32 	%r121, [%rd59+12];
	add.s32 	%r122, %r120, %r3;
	mul.wide.u32 	%rd66, %r122, 4;
	add.s64 	%rd67, %rd1, %rd66;
	st.global.u32 	[%rd67], %r121;
	add.s32 	%r143, %r143, 4;
$L__BB1_10:
	setp.eq.s32 	%p8, %r62, 0;
	@%p8 bra 	$L__BB1_13;
	mad.lo.s32 	%r147, %r3, %r143, %r1;
	add.s32 	%r146, %r143, %r2;
	neg.s32 	%r145, %r62;
$L__BB1_12:
	.pragma "nounroll";
	mul.wide.s32 	%rd68, %r146, 4;
	add.s64 	%rd69, %rd2, %rd68;
	ld.global.u32 	%r123, [%rd69];
	mul.wide.u32 	%rd70, %r147, 4;
	add.s64 	%rd71, %rd1, %rd70;
	st.global.u32 	[%rd71], %r123;
	add.s32 	%r147, %r147, %r3;
	add.s32 	%r146, %r146, 1;
	add.s32 	%r145, %r145, 1;
	setp.ne.s32 	%p9, %r145, 0;
	@%p9 bra 	$L__BB1_12;
$L__BB1_13:
	ret;

}


// ===== COMPILED SASS (sm_100) =====

	.target	sm_100

	.elftype	@"ET_EXEC"


//--------------------- .note.nv.tkinfo           --------------------------
	.section	.note.nv.tkinfo,"",@"SHT_NOTE"
	.sectionflags	@"SHF_NOTE_NV_TKINFO"
	.tkinfo
        /*0018*/ 	.word	0x00000002
        /*0030*/ 	.string	""
        /*0030*/ 	.string	"ptxas"
        /*0030*/ 	.string	"Cuda compilation tools, release 13.0, V13.0.88"
        /*0030*/ 	.string	"Build cuda_13.0.r13.0/compiler.36424714_0"
        /*0030*/ 	.string	"-arch sm_100 -m 64 "



//--------------------- .note.nv.cuinfo           --------------------------
	.section	.note.nv.cuinfo,"",@"SHT_NOTE"
	.sectionflags	@"SHF_NOTE_NV_CUINFO"
        /*0018*/ 	.short	0x0002
        /*001a*/ 	.short	0x0064
        /*001c*/ 	.short	0x0082
	.zero		2


//--------------------- .nv.info                  --------------------------
	.section	.nv.info,"",@"SHT_CUDA_INFO"
	.align	4


	//----- nvinfo : EIATTR_REGCOUNT
	.align		4
        /*0000*/ 	.byte	0x04, 0x2f
        /*0002*/ 	.short	(.L_1 - .L_0)
	.align		4
.L_0:
        /*0004*/ 	.word	index@(_Z13TransRowBasedPiS_i)
        /*0008*/ 	.word	0x00000020


	//----- nvinfo : EIATTR_FRAME_SIZE
	.align		4
.L_1:
        /*000c*/ 	.byte	0x04, 0x11
        /*000e*/ 	.short	(.L_3 - .L_2)
	.align		4
.L_2:
        /*0010*/ 	.word	index@(_Z13TransRowBasedPiS_i)
        /*0014*/ 	.word	0x00000000


	//----- nvinfo : EIATTR_REGCOUNT
	.align		4
.L_3:
        /*0018*/ 	.byte	0x04, 0x2f
        /*001a*/ 	.short	(.L_5 - .L_4)
	.align		4
.L_4:
        /*001c*/ 	.word	index@(_Z13TransColBasedPiS_i)
        /*0020*/ 	.word	0x00000028


	//----- nvinfo : EIATTR_FRAME_SIZE
	.align		4
.L_5:
        /*0024*/ 	.byte	0x04, 0x11
        /*0026*/ 	.short	(.L_7 - .L_6)
	.align		4
.L_6:
        /*0028*/ 	.word	index@(_Z13TransColBasedPiS_i)
        /*002c*/ 	.word	0x00000000


	//----- nvinfo : EIATTR_MIN_STACK_SIZE
	.align		4
.L_7:
        /*0030*/ 	.byte	0x04, 0x12
        /*0032*/ 	.short	(.L_9 - .L_8)
	.align		4
.L_8:
        /*0034*/ 	.word	index@(_Z13TransColBasedPiS_i)
        /*0038*/ 	.word	0x00000000


	//----- nvinfo : EIATTR_MIN_STACK_SIZE
	.align		4
.L_9:
        /*003c*/ 	.byte	0x04, 0x12
        /*003e*/ 	.short	(.L_11 - .L_10)
	.align		4
.L_10:
        /*0040*/ 	.word	index@(_Z13TransRowBasedPiS_i)
        /*0044*/ 	.word	0x00000000
.L_11:


//--------------------- .nv.compat                --------------------------
	.section	.nv.compat,"",@"SHT_CUDA_COMPAT_INFO"
	.align	4
        /*0000*/ 	.byte	0x02, 0x09, 0x00, 0x00, 0x02, 0x02, 0x01, 0x00, 0x02, 0x05, 0x05, 0x00, 0x03, 0x07, 0x01, 0x01
        /*0010*/ 	.byte	0x02, 0x03, 0x00, 0x00, 0x02, 0x06, 0x01, 0x00, 0x04, 0x0b, 0x08, 0x00, 0x09, 0x00, 0x00, 0x00
        /*0020*/ 	.byte	0x00, 0x00, 0x00, 0x00


//--------------------- .nv.info._Z13TransColBasedPiS_i --------------------------
	.section	.nv.info._Z13TransColBasedPiS_i,"",@"SHT_CUDA_INFO"
	.sectionflags	@""
	.align	4


	//----- nvinfo : EIATTR_CUDA_API_VERSION
	.align		4
        /*0000*/ 	.byte	0x04, 0x37
        /*0002*/ 	.short	(.L_13 - .L_12)
.L_12:
        /*0004*/ 	.word	0x00000082


	//----- nvinfo : EIATTR_KPARAM_INFO
	.align		4
.L_13:
        /*0008*/ 	.byte	0x04, 0x17
        /*000a*/ 	.short	(.L_15 - .L_14)
.L_14:
        /*000c*/ 	.word	0x00000000
        /*0010*/ 	.short	0x0002
        /*0012*/ 	.short	0x0010
        /*0014*/ 	.byte	0x00, 0xf0, 0x11, 0x00


	//----- nvinfo : EIATTR_KPARAM_INFO
	.align		4
.L_15:
        /*0018*/ 	.byte	0x04, 0x17
        /*001a*/ 	.short	(.L_17 - .L_16)
.L_16:
        /*001c*/ 	.word	0x00000000
        /*0020*/ 	.short	0x0001
        /*0022*/ 	.short	0x0008
        /*0024*/ 	.byte	0x00, 0xf5, 0x21, 0x00


	//----- nvinfo : EIATTR_KPARAM_INFO
	.align		4
.L_17:
        /*0028*/ 	.byte	0x04, 0x17
        /*002a*/ 	.short	(.L_19 - .L_18)
.L_18:
        /*002c*/ 	.word	0x00000000
        /*0030*/ 	.short	0x0000
        /*0032*/ 	.short	0x0000
        /*0034*/ 	.byte	0x00, 0xf5, 0x21, 0x00


	//----- nvinfo : EIATTR_SPARSE_MMA_MASK
	.align		4
.L_19:
        /*0038*/ 	.byte	0x03, 0x50
        /*003a*/ 	.short	0x0000


	//----- nvinfo : EIATTR_MAXREG_COUNT
	.align		4
        /*003c*/ 	.byte	0x03, 0x1b
        /*003e*/ 	.short	0x00ff


	//----- nvinfo : EIATTR_MERCURY_ISA_VERSION
	.align		4
        /*0040*/ 	.byte	0x03, 0x5f
        /*0042*/ 	.short	0x0101


	//----- nvinfo : EIATTR_VRC_CTA_INIT_COUNT
	.align		4
        /*0044*/ 	.byte	0x02, 0x4a
	.zero		1
	.zero		1


	//----- nvinfo : EIATTR_EXIT_INSTR_OFFSETS
	.align		4
        /*0048*/ 	.byte	0x04, 0x1c
        /*004a*/ 	.short	(.L_21 - .L_20)


	//   ....[0]....
.L_20:
        /*004c*/ 	.word	0x00000030


	//   ....[1]....
        /*0050*/ 	.word	0x00000660


	//   ....[2]....
        /*0054*/ 	.word	0x00000900


	//   ....[3]....
        /*0058*/ 	.word	0x00000aa0


	//   ....[4]....
        /*005c*/ 	.word	0x00000b90


	//----- nvinfo : EIATTR_CBANK_PARAM_SIZE
	.align		4
.L_21:
        /*0060*/ 	.byte	0x03, 0x19
        /*0062*/ 	.short	0x0014


	//----- nvinfo : EIATTR_PARAM_CBANK
	.align		4
        /*0064*/ 	.byte	0x04, 0x0a
        /*0066*/ 	.short	(.L_23 - .L_22)
	.align		4
.L_22:
        /*0068*/ 	.word	index@(.nv.constant0._Z13TransColBasedPiS_i)
        /*006c*/ 	.short	0x0380
        /*006e*/ 	.short	0x0014


	//----- nvinfo : EIATTR_SW_WAR
	.align		4
.L_23:
        /*0070*/ 	.byte	0x04, 0x36
        /*0072*/ 	.short	(.L_25 - .L_24)
.L_24:
        /*0074*/ 	.word	0x00000008
.L_25:


//--------------------- .nv.info._Z13TransRowBasedPiS_i --------------------------
	.section	.nv.info._Z13TransRowBasedPiS_i,"",@"SHT_CUDA_INFO"
	.sectionflags	@""
	.align	4


	//----- nvinfo : EIATTR_CUDA_API_VERSION
	.align		4
        /*0000*/ 	.byte	0x04, 0x37
        /*0002*/ 	.short	(.L_27 - .L_26)
.L_26:
        /*0004*/ 	.word	0x00000082


	//----- nvinfo : EIATTR_KPARAM_INFO
	.align		4
.L_27:
        /*0008*/ 	.byte	0x04, 0x17
        /*000a*/ 	.short	(.L_29 - .L_28)
.L_28:
        /*000c*/ 	.word	0x00000000
        /*0010*/ 	.short	0x0002
        /*0012*/ 	.short	0x0010
        /*0014*/ 	.byte	0x00, 0xf0, 0x11, 0x00


	//----- nvinfo : EIATTR_KPARAM_INFO
	.align		4
.L_29:
        /*0018*/ 	.byte	0x04, 0x17
        /*001a*/ 	.short	(.L_31 - .L_30)
.L_30:
        /*001c*/ 	.word	0x00000000
        /*0020*/ 	.short	0x0001
        /*0022*/ 	.short	0x0008
        /*0024*/ 	.byte	0x00, 0xf5, 0x21, 0x00


	//----- nvinfo : EIATTR_KPARAM_INFO
	.align		4
.L_31:
        /*0028*/ 	.byte	0x04, 0x17
        /*002a*/ 	.short	(.L_33 - .L_32)
.L_32:
        /*002c*/ 	.word	0x00000000
        /*0030*/ 	.short	0x0000
        /*0032*/ 	.short	0x0000
        /*0034*/ 	.byte	0x00, 0xf5, 0x21, 0x00


	//----- nvinfo : EIATTR_SPARSE_MMA_MASK
	.align		4
.L_33:
        /*0038*/ 	.byte	0x03, 0x50
        /*003a*/ 	.short	0x0000


	//----- nvinfo : EIATTR_MAXREG_COUNT
	.align		4
        /*003c*/ 	.byte	0x03, 0x1b
        /*003e*/ 	.short	0x00ff


	//----- nvinfo : EIATTR_MERCURY_ISA_VERSION
	.align		4
        /*0040*/ 	.byte	0x03, 0x5f
        /*0042*/ 	.short	0x0101


	//----- nvinfo : EIATTR_VRC_CTA_INIT_COUNT
	.align		4
        /*0044*/ 	.byte	0x02, 0x4a
	.zero		1
	.zero		1


	//----- nvinfo : EIATTR_EXIT_INSTR_OFFSETS
	.align		4
        /*0048*/ 	.byte	0x04, 0x1c
        /*004a*/ 	.short	(.L_35 - .L_34)


	//   ....[0]....
.L_34:
        /*004c*/ 	.word	0x00000030


	//   ....[1]....
        /*0050*/ 	.word	0x00000760


	//   ....[2]....
        /*0054*/ 	.word	0x00000af0


	//   ....[3]....
        /*0058*/ 	.word	0x00000d00


	//   ....[4]....
        /*005c*/ 	.word	0x00000df0


	//----- nvinfo : EIATTR_CBANK_PARAM_SIZE
	.align		4
.L_35:
        /*0060*/ 	.byte	0x03, 0x19
        /*0062*/ 	.short	0x0014


	//----- nvinfo : EIATTR_PARAM_CBANK
	.align		4
        /*0064*/ 	.byte	0x04, 0x0a
        /*0066*/ 	.short	(.L_37 - .L_36)
	.align		4
.L_36:
        /*0068*/ 	.word	index@(.nv.constant0._Z13TransRowBasedPiS_i)
        /*006c*/ 	.short	0x0380
        /*006e*/ 	.short	0x0014


	//----- nvinfo : EIATTR_SW_WAR
	.align		4
.L_37:
        /*0070*/ 	.byte	0x04, 0x36
        /*0072*/ 	.short	(.L_39 - .L_38)
.L_38:
        /*0074*/ 	.word	0x00000008
.L_39:


//--------------------- .nv.callgraph             --------------------------
	.section	.nv.callgraph,"",@"SHT_CUDA_CALLGRAPH"
	.align	4
	.sectionentsize	8
	.align		4
        /*0000*/ 	.word	0x00000000
	.align		4
        /*0004*/ 	.word	0xffffffff
	.align		4
        /*0008*/ 	.word	0x00000000
	.align		4
        /*000c*/ 	.word	0xfffffffe
	.align		4
        /*0010*/ 	.word	0x00000000
	.align		4
        /*0014*/ 	.word	0xfffffffd
	.align		4
        /*0018*/ 	.word	0x00000000
	.align		4
        /*001c*/ 	.word	0xfffffffc


//--------------------- .text._Z13TransColBasedPiS_i --------------------------
	.section	.text._Z13TransColBasedPiS_i,"ax",@progbits
	.align	128
        .global         _Z13TransColBasedPiS_i
        .type           _Z13TransColBasedPiS_i,@function
        .size           _Z13TransColBasedPiS_i,(.L_x_12 - _Z13TransColBasedPiS_i)
        .other          _Z13TransColBasedPiS_i,@"STO_CUDA_ENTRY STV_DEFAULT"
_Z13TransColBasedPiS_i:
.text._Z13TransColBasedPiS_i:
[----:B------:R-:W-:Y:S08]  /*0000*/  LDC R1, c[0x0][0x37c] ;  /* 0x0000df00ff017b82 */ /* 0x000ff00000000800 */
[----:B------:R-:W0:Y:S02]  /*0010*/  LDC R0, c[0x0][0x390] ;  /* 0x0000e400ff007b82 */ /* 0x000e240000000800 */
[----:B0-----:R-:W-:-:S13]  /*0020*/  ISETP.GE.AND P0, PT, R0, 0x1, PT ;  /* 0x000000010000780c */ /* 0x001fda0003f06270 */
[----:B------:R-:W-:Y:S05]  /*0030*/  @!P0 EXIT ;  /* 0x000000000000894d */ /* 0x000fea0003800000 */
[----:B------:R-:W0:Y:S01]  /*0040*/  S2R R3, SR_TID.X ;  /* 0x0000000000037919 */ /* 0x000e220000002100 */
[----:B------:R-:W1:Y:S01]  /*0050*/  LDC R2, c[0x0][0x360] ;  /* 0x0000d800ff027b82 */ /* 0x000e620000000800 */
[----:B------:R-:W-:Y:S01]  /*0060*/  ISETP.GE.U32.AND P0, PT, R0, 0x10, PT ;  /* 0x000000100000780c */ /* 0x000fe20003f06070 */
[----:B------:R-:W2:Y:S01]  /*0070*/  LDCU.64 UR4, c[0x0][0x358] ;  /* 0x00006b00ff0477ac */ /* 0x000ea20008000a00 */
[----:B------:R-:W-:Y:S02]  /*0080*/  HFMA2 R5, -RZ, RZ, 0, 0 ;  /* 0x00000000ff057431 */ /* 0x000fe400000001ff */
[----:B0-----:R-:W-:-:S09]  /*0090*/  IMAD R4, R3, R0, RZ ;  /* 0x0000000003047224 */ /* 0x001fd200078e02ff */
[----:B--2---:R-:W-:Y:S05]  /*00a0*/  @!P0 BRA `(.L_x_0) ;  /* 0x0000000400688947 */ /* 0x004fea0003800000 */
[----:B------:R-:W-:Y:S01]  /*00b0*/  LOP3.LUT R5, R0, 0x7ffffff0, RZ, 0xc0, !PT ;  /* 0x7ffffff000057812 */ /* 0x000fe200078ec0ff */
[C-C-:B-1----:R-:W-:Y:S01]  /*00c0*/  IMAD R9, R2.reuse, 0x3, R3.reuse ;  /* 0x0000000302097824 */ /* 0x142fe200078e0203 */
[----:B------:R-:W-:Y:S01]  /*00d0*/  IADD3 R16, PT, PT, R3, R2, RZ ;  /* 0x0000000203107210 */ /* 0x000fe20007ffe0ff */
[C-C-:B------:R-:W-:Y:S01]  /*00e0*/  IMAD R13, R2.reuse, 0x5, R3.reuse ;  /* 0x00000005020d7824 */ /* 0x140fe200078e0203 */
[CC--:B------:R-:W-:Y:S01]  /*00f0*/  LEA R7, R2.reuse, R3.reuse, 0x1 ;  /* 0x0000000302077211 */ /* 0x0c0fe200078e08ff */
[C-C-:B------:R-:W-:Y:S01]  /*0100*/  IMAD R15, R2.reuse, 0x6, R3.reuse ;  /* 0x00000006020f7824 */ /* 0x140fe200078e0203 */
[CC--:B------:R-:W-:Y:S01]  /*0110*/  LEA R11, R2.reuse, R3.reuse, 0x2 ;  /* 0x00000003020b7211 */ /* 0x0c0fe200078e10ff */
[C-C-:B------:R-:W-:Y:S01]  /*0120*/  IMAD R17, R2.reuse, 0x7, R3.reuse ;  /* 0x0000000702117824 */ /* 0x140fe200078e0203 */
[CC--:B------:R-:W-:Y:S01]  /*0130*/  LEA R19, R2.reuse, R3.reuse, 0x3 ;  /* 0x0000000302137211 */ /* 0x0c0fe200078e18ff */
[C-C-:B------:R-:W-:Y:S01]  /*0140*/  IMAD R21, R2.reuse, 0x9, R3.reuse ;  /* 0x0000000902157824 */ /* 0x140fe200078e0203 */
[----:B------:R-:W-:Y:S01]  /*0150*/  MOV R18, R4 ;  /* 0x0000000400127202 */ /* 0x000fe20000000f00 */
[C-C-:B------:R-:W-:Y:S01]  /*0160*/  IMAD R23, R2.reuse, 0xa, R3.reuse ;  /* 0x0000000a02177824 */ /* 0x140fe200078e0203 */
[----:B------:R-:W-:Y:S01]  /*0170*/  MOV R14, R3 ;  /* 0x00000003000e7202 */ /* 0x000fe20000000f00 */
[C-C-:B------:R-:W-:Y:S01]  /*0180*/  IMAD R25, R2.reuse, 0xb, R3.reuse ;  /* 0x0000000b02197824 */ /* 0x140fe200078e0203 */
[----:B------:R-:W-:Y:S01]  /*0190*/  IADD3 R20, PT, PT, -R5, RZ, RZ ;  /* 0x000000ff05147210 */ /* 0x000fe20007ffe1ff */
[----:B------:R-:W-:-:S02]  /*01a0*/  IMAD R6, R2, 0xc, R3 ;  /* 0x0000000c02067824 */ /* 0x000fc400078e0203 */
[C-C-:B------:R-:W-:Y:S02]  /*01b0*/  IMAD R8, R2.reuse, 0xd, R3.reuse ;  /* 0x0000000d02087824 */ /* 0x140fe400078e0203 */
[C-C-:B------:R-:W-:Y:S02]  /*01c0*/  IMAD R10, R2.reuse, 0xe, R3.reuse ;  /* 0x0000000e020a7824 */ /* 0x140fe400078e0203 */
[----:B------:R-:W-:-:S07]  /*01d0*/  IMAD R12, R2, 0xf, R3 ;  /* 0x0000000f020c7824 */ /* 0x000fce00078e0203 */
.L_x_1:
[----:B0-----:R-:W0:Y:S08]  /*01e0*/  LDC.64 R28, c[0x0][0x380] ;  /* 0x0000e000ff1c7b82 */ /* 0x001e300000000a00 */
[----:B------:R-:W1:Y:S01]  /*01f0*/  LDC.64 R26, c[0x0][0x388] ;  /* 0x0000e200ff1a7b82 */ /* 0x000e620000000a00 */
[----:B0-----:R-:W-:-:S05]  /*0200*/  IMAD.WIDE R28, R18, 0x4, R28 ;  /* 0x00000004121c7825 */ /* 0x001fca00078e021c */
[----:B------:R-:W2:Y:S01]  /*0210*/  LDG.E R22, desc[UR4][R28.64] ;  /* 0x000000041c167981 */ /* 0x000ea2000c1e1900 */
[----:B-1----:R-:W-:-:S05]  /*0220*/  IMAD.WIDE.U32 R34, R14, 0x4, R26 ;  /* 0x000000040e227825 */ /* 0x002fca00078e001a */
[----:B--2---:R0:W-:Y:S04]  /*0230*/  STG.E desc[UR4][R34.64], R22 ;  /* 0x0000001622007986 */ /* 0x0041e8000c101904 */
[----:B------:R-:W2:Y:S01]  /*0240*/  LDG.E R24, desc[UR4][R28.64+0x4] ;  /* 0x000004041c187981 */ /* 0x000ea2000c1e1900 */
[----:B------:R-:W-:-:S05]  /*0250*/  IMAD.WIDE.U32 R36, R16, 0x4, R26 ;  /* 0x0000000410247825 */ /* 0x000fca00078e001a */
[----:B--2---:R-:W-:Y:S04]  /*0260*/  STG.E desc[UR4][R36.64], R24 ;  /* 0x0000001824007986 */ /* 0x004fe8000c101904 */
[----:B------:R-:W2:Y:S01]  /*0270*/  LDG.E R33, desc[UR4][R28.64+0x8] ;  /* 0x000008041c217981 */ /* 0x000ea2000c1e1900 */
[----:B------:R-:W-:-:S05]  /*0280*/  IMAD.WIDE.U32 R30, R7, 0x4, R26 ;  /* 0x00000004071e7825 */ /* 0x000fca00078e001a */
[----:B--2---:R1:W-:Y:S04]  /*0290*/  STG.E desc[UR4][R30.64], R33 ;  /* 0x000000211e007986 */ /* 0x0043e8000c101904 */
[----:B0-----:R-:W2:Y:S01]  /*02a0*/  LDG.E R22, desc[UR4][R28.64+0xc] ;  /* 0x00000c041c167981 */ /* 0x001ea2000c1e1900 */
[----:B-1----:R-:W-:-:S05]  /*02b0*/  IMAD.WIDE.U32 R32, R9, 0x4, R26 ;  /* 0x0000000409207825 */ /* 0x002fca00078e001a */
[----:B--2---:R0:W-:Y:S04]  /*02c0*/  STG.E desc[UR4][R32.64], R22 ;  /* 0x0000001620007986 */ /* 0x0041e8000c101904 */
[----:B------:R-:W2:Y:S01]  /*02d0*/  LDG.E R24, desc[UR4][R28.64+0x10] ;  /* 0x000010041c187981 */ /* 0x000ea2000c1e1900 */
[----:B------:R-:W-:-:S05]  /*02e0*/  IMAD.WIDE.U32 R34, R11, 0x4, R26 ;  /* 0x000000040b227825 */ /* 0x000fca00078e001a */
[----:B--2---:R1:W-:Y:S04]  /*02f0*/  STG.E desc[UR4][R34.64], R24 ;  /* 0x0000001822007986 */ /* 0x0043e8000c101904 */
[----:B0-----:R-:W2:Y:S01]  /*0300*/  LDG.E R22, desc[UR4][R28.64+0x14] ;  /* 0x000014041c167981 */ /* 0x001ea2000c1e1900 */
[----:B------:R-:W-:-:S05]  /*0310*/  IMAD.WIDE.U32 R36, R13, 0x4, R26 ;  /* 0x000000040d247825 */ /* 0x000fca00078e001a */
[----:B--2---:R-:W-:Y:S04]  /*0320*/  STG.E desc[UR4][R36.64], R22 ;  /* 0x0000001624007986 */ /* 0x004fe8000c101904 */
[----:B-1----:R-:W2:Y:S01]  /*0330*/  LDG.E R24, desc[UR4][R28.64+0x18] ;  /* 0x000018041c187981 */ /* 0x002ea2000c1e1900 */
[----:B------:R-:W-:-:S05]  /*0340*/  IMAD.WIDE.U32 R30, R15, 0x4, R26 ;  /* 0x000000040f1e7825 */ /* 0x000fca00078e001a */
[----:B--2---:R0:W-:Y:S04]  /*0350*/  STG.E desc[UR4][R30.64], R24 ;  /* 0x000000181e007986 */ /* 0x0041e8000c101904 */
[----:B0-----:R-:W2:Y:S01]  /*0360*/  LDG.E R31, desc[UR4][R28.64+0x1c] ;  /* 0x00001c041c1f7981 */ /* 0x001ea2000c1e1900 */
[----:B------:R-:W-:-:S05]  /*0370*/  IMAD.WIDE.U32 R32, R17, 0x4, R26 ;  /* 0x0000000411207825 */ /* 0x000fca00078e001a */
[----:B--2---:R-:W-:Y:S04]  /*0380*/  STG.E desc[UR4][R32.64], R31 ;  /* 0x0000001f20007986 */ /* 0x004fe8000c101904 */
[----:B------:R-:W2:Y:S01]  /*0390*/  LDG.E R22, desc[UR4][R28.64+0x20] ;  /* 0x000020041c167981 */ /* 0x000ea2000c1e1900 */
[----:B------:R-:W-:-:S05]  /*03a0*/  IMAD.WIDE.U32 R34, R19, 0x4, R26 ;  /* 0x0000000413227825 */ /* 0x000fca00078e001a */
        /* <DEDUP_REMOVED lines=12> */
[----:B--2---:R0:W-:Y:S04]  /*0470*/  STG.E desc[UR4][R34.64], R33 ;  /* 0x0000002122007986 */ /* 0x0041e8000c101904 */
[----:B0-----:R-:W2:Y:S01]  /*0480*/  LDG.E R35, desc[UR4][R28.64+0x34] ;  /* 0x000034041c237981 */ /* 0x001ea2000c1e1900 */
[----:B------:R-:W-:-:S05]  /*0490*/  IMAD.WIDE.U32 R36, R8, 0x4, R26 ;  /* 0x0000000408247825 */ /* 0x000fca00078e001a */
[----:B--2---:R0:W-:Y:S04]  /*04a0*/  STG.E desc[UR4][R36.64], R35 ;  /* 0x0000002324007986 */ /* 0x0041e8000c101904 */
[----:B0-----:R-:W2:Y:S01]  /*04b0*/  LDG.E R37, desc[UR4][R28.64+0x38] ;  /* 0x000038041c257981 */ /* 0x001ea2000c1e1900 */
[----:B------:R-:W-:Y:S01]  /*04c0*/  IMAD.WIDE.U32 R30, R10, 0x4, R26 ;  /* 0x000000040a1e7825 */ /* 0x000fe200078e001a */
[----:B------:R-:W-:-:S04]  /*04d0*/  IADD3 R20, PT, PT, R20, 0x10, RZ ;  /* 0x0000001014147810 */ /* 0x000fc80007ffe0ff */
[----:B------:R-:W-:Y:S01]  /*04e0*/  ISETP.NE.AND P0, PT, R20, RZ, PT ;  /* 0x000000ff1400720c */ /* 0x000fe20003f05270 */
[----:B--2---:R0:W-:Y:S04]  /*04f0*/  STG.E desc[UR4][R30.64], R37 ;  /* 0x000000251e007986 */ /* 0x0041e8000c101904 */
[----:B------:R-:W2:Y:S01]  /*0500*/  LDG.E R22, desc[UR4][R28.64+0x3c] ;  /* 0x00003c041c167981 */ /* 0x000ea2000c1e1900 */
[----:B------:R-:W-:Y:S01]  /*0510*/  IMAD.WIDE.U32 R26, R12, 0x4, R26 ;  /* 0x000000040c1a7825 */ /* 0x000fe200078e001a */
[----:B------:R-:W-:Y:S02]  /*0520*/  IADD3 R18, PT, PT, R18, 0x10, RZ ;  /* 0x0000001012127810 */ /* 0x000fe40007ffe0ff */
[C---:B------:R-:W-:Y:S01]  /*0530*/  LEA R7, R2.reuse, R7, 0x4 ;  /* 0x0000000702077211 */ /* 0x040fe200078e20ff */
[C---:B------:R-:W-:Y:S01]  /*0540*/  IMAD R16, R2.reuse, 0x10, R16 ;  /* 0x0000001002107824 */ /* 0x040fe200078e0210 */
[C---:B------:R-:W-:Y:S01]  /*0550*/  LEA R9, R2.reuse, R9, 0x4 ;  /* 0x0000000902097211 */ /* 0x040fe200078e20ff */
[C---:B------:R-:W-:Y:S01]  /*0560*/  IMAD R21, R2.reuse, 0x10, R21 ;  /* 0x0000001002157824 */ /* 0x040fe200078e0215 */
[----:B------:R-:W-:-:S02]  /*0570*/  LEA R11, R2, R11, 0x4 ;  /* 0x0000000b020b7211 */ /* 0x000fc400078e20ff */
[C---:B------:R-:W-:Y:S02]  /*0580*/  LEA R13, R2.reuse, R13, 0x4 ;  /* 0x0000000d020d7211 */ /* 0x040fe400078e20ff */
[C---:B------:R-:W-:Y:S02]  /*0590*/  LEA R15, R2.reuse, R15, 0x4 ;  /* 0x0000000f020f7211 */ /* 0x040fe400078e20ff */
[C---:B------:R-:W-:Y:S02]  /*05a0*/  LEA R17, R2.reuse, R17, 0x4 ;  /* 0x0000001102117211 */ /* 0x040fe400078e20ff */
[C---:B------:R-:W-:Y:S02]  /*05b0*/  LEA R19, R2.reuse, R19, 0x4 ;  /* 0x0000001302137211 */ /* 0x040fe400078e20ff */
[C---:B------:R-:W-:Y:S02]  /*05c0*/  LEA R23, R2.reuse, R23, 0x4 ;  /* 0x0000001702177211 */ /* 0x040fe400078e20ff */
[----:B------:R-:W-:-:S02]  /*05d0*/  LEA R25, R2, R25, 0x4 ;  /* 0x0000001902197211 */ /* 0x000fc400078e20ff */
[C---:B------:R-:W-:Y:S02]  /*05e0*/  LEA R6, R2.reuse, R6, 0x4 ;  /* 0x0000000602067211 */ /* 0x040fe400078e20ff */
[C---:B------:R-:W-:Y:S02]  /*05f0*/  LEA R8, R2.reuse, R8, 0x4 ;  /* 0x0000000802087211 */ /* 0x040fe400078e20ff */
[C---:B------:R-:W-:Y:S02]  /*0600*/  LEA R10, R2.reuse, R10, 0x4 ;  /* 0x0000000a020a7211 */ /* 0x040fe400078e20ff */
[C---:B------:R-:W-:Y:S02]  /*0610*/  LEA R12, R2.reuse, R12, 0x4 ;  /* 0x0000000c020c7211 */ /* 0x040fe400078e20ff */
[----:B------:R-:W-:Y:S01]  /*0620*/  LEA R14, R2, R14, 0x4 ;  /* 0x0000000e020e7211 */ /* 0x000fe200078e20ff */
[----:B--2---:R0:W-:Y:S01]  /*0630*/  STG.E desc[UR4][R26.64], R22 ;  /* 0x000000161a007986 */ /* 0x0041e2000c101904 */
[----:B------:R-:W-:Y:S05]  /*0640*/  @P0 BRA `(.L_x_1) ;  /* 0xfffffff800e40947 */ /* 0x000fea000383ffff */
.L_x_0:
[----:B------:R-:W-:-:S13]  /*0650*/  LOP3.LUT P0, R6, R0, 0xf, RZ, 0xc0, !PT ;  /* 0x0000000f00067812 */ /* 0x000fda000780c0ff */
[----:B------:R-:W-:Y:S05]  /*0660*/  @!P0 EXIT ;  /* 0x000000000000894d */ /* 0x000fea0003800000 */
[----:B------:R-:W-:Y:S02]  /*0670*/  ISETP.GE.U32.AND P0, PT, R6, 0x8, PT ;  /* 0x000000080600780c */ /* 0x000fe40003f06070 */
[----:B------:R-:W-:-:S04]  /*0680*/  LOP3.LUT R16, R0, 0x7, RZ, 0xc0, !PT ;  /* 0x0000000700107812 */ /* 0x000fc800078ec0ff */
[----:B------:R-:W-:-:S07]  /*0690*/  ISETP.NE.AND P1, PT, R16, RZ, PT ;  /* 0x000000ff1000720c */ /* 0x000fce0003f25270 */
[----:B------:R-:W-:Y:S06]  /*06a0*/  @!P0 BRA `(.L_x_2) ;  /* 0x0000000000948947 */ /* 0x000fec0003800000 */
[----:B------:R-:W2:Y:S01]  /*06b0*/  LDC.64 R8, c[0x0][0x380] ;  /* 0x0000e000ff087b82 */ /* 0x000ea20000000a00 */
[----:B------:R-:W-:-:S05]  /*06c0*/  IADD3 R7, PT, PT, R4, R5, RZ ;  /* 0x0000000504077210 */ /* 0x000fca0007ffe0ff */
[----:B--2---:R-:W-:Y:S02]  /*06d0*/  IMAD.WIDE R8, R7, 0x4, R8 ;  /* 0x0000000407087825 */ /* 0x004fe400078e0208 */
[----:B------:R-:W2:Y:S03]  /*06e0*/  LDC.64 R6, c[0x0][0x388] ;  /* 0x0000e200ff067b82 */ /* 0x000ea60000000a00 */
[----:B------:R-:W3:Y:S01]  /*06f0*/  LDG.E R17, desc[UR4][R8.64] ;  /* 0x0000000408117981 */ /* 0x000ee2000c1e1900 */
[----:B-1----:R-:W-:-:S04]  /*0700*/  IMAD R13, R5, R2, R3 ;  /* 0x00000002050d7224 */ /* 0x002fc800078e0203 */
[----:B--2---:R-:W-:-:S05]  /*0710*/  IMAD.WIDE.U32 R10, R13, 0x4, R6 ;  /* 0x000000040d0a7825 */ /* 0x004fca00078e0006 */
[----:B---3--:R1:W-:Y:S04]  /*0720*/  STG.E desc[UR4][R10.64], R17 ;  /* 0x000000110a007986 */ /* 0x0083e8000c101904 */
[----:B------:R-:W2:Y:S01]  /*0730*/  LDG.E R19, desc[UR4][R8.64+0x4] ;  /* 0x0000040408137981 */ /* 0x000ea2000c1e1900 */
[----:B------:R-:W-:-:S04]  /*0740*/  IMAD.IADD R15, R13, 0x1, R2 ;  /* 0x000000010d0f7824 */ /* 0x000fc800078e0202 */
[C---:B------:R-:W-:Y:S01]  /*0750*/  IMAD.WIDE.U32 R12, R15.reuse, 0x4, R6 ;  /* 0x000000040f0c7825 */ /* 0x040fe200078e0006 */
[----:B------:R-:W-:-:S04]  /*0760*/  IADD3 R23, PT, PT, R15, R2, RZ ;  /* 0x000000020f177210 */ /* 0x000fc80007ffe0ff */
[----:B--2---:R2:W-:Y:S04]  /*0770*/  STG.E desc[UR4][R12.64], R19 ;  /* 0x000000130c007986 */ /* 0x0045e8000c101904 */
[----:B------:R-:W3:Y:S01]  /*0780*/  LDG.E R21, desc[UR4][R8.64+0x8] ;  /* 0x0000080408157981 */ /* 0x000ee2000c1e1900 */
[C---:B------:R-:W-:Y:S01]  /*0790*/  IMAD.WIDE.U32 R14, R23.reuse, 0x4, R6 ;  /* 0x00000004170e7825 */ /* 0x040fe200078e0006 */
[----:B------:R-:W-:-:S04]  /*07a0*/  IADD3 R23, PT, PT, R23, R2, RZ ;  /* 0x0000000217177210 */ /* 0x000fc80007ffe0ff */
[----:B---3--:R3:W-:Y:S04]  /*07b0*/  STG.E desc[UR4][R14.64], R21 ;  /* 0x000000150e007986 */ /* 0x0087e8000c101904 */
[----:B------:R-:W4:Y:S01]  /*07c0*/  LDG.E R25, desc[UR4][R8.64+0xc] ;  /* 0x00000c0408197981 */ /* 0x000f22000c1e1900 */
[C---:B-1----:R-:W-:Y:S01]  /*07d0*/  IMAD.WIDE.U32 R10, R23.reuse, 0x4, R6 ;  /* 0x00000004170a7825 */ /* 0x042fe200078e0006 */
[----:B------:R-:W-:-:S04]  /*07e0*/  IADD3 R23, PT, PT, R23, R2, RZ ;  /* 0x0000000217177210 */ /* 0x000fc80007ffe0ff */
[----:B----4-:R1:W-:Y:S04]  /*07f0*/  STG.E desc[UR4][R10.64], R25 ;  /* 0x000000190a007986 */ /* 0x0103e8000c101904 */
[----:B------:R-:W4:Y:S01]  /*0800*/  LDG.E R17, desc[UR4][R8.64+0x10] ;  /* 0x0000100408117981 */ /* 0x000f22000c1e1900 */
[C---:B--2---:R-:W-:Y:S01]  /*0810*/  IMAD.WIDE.U32 R12, R23.reuse, 0x4, R6 ;  /* 0x00000004170c7825 */ /* 0x044fe200078e0006 */
[----:B------:R-:W-:-:S04]  /*0820*/  IADD3 R23, PT, PT, R23, R2, RZ ;  /* 0x0000000217177210 */ /* 0x000fc80007ffe0ff */
[----:B----4-:R2:W-:Y:S04]  /*0830*/  STG.E desc[UR4][R12.64], R17 ;  /* 0x000000110c007986 */ /* 0x0105e8000c101904 */
[----:B------:R-:W4:Y:S01]  /*0840*/  LDG.E R19, desc[UR4][R8.64+0x14] ;  /* 0x0000140408137981 */ /* 0x000f22000c1e1900 */
[C---:B---3--:R-:W-:Y:S01]  /*0850*/  IMAD.WIDE.U32 R14, R23.reuse, 0x4, R6 ;  /* 0x00000004170e7825 */ /* 0x048fe200078e0006 */
[----:B------:R-:W-:-:S04]  /*0860*/  IADD3 R23, PT, PT, R23, R2, RZ ;  /* 0x0000000217177210 */ /* 0x000fc80007ffe0ff */
[----:B----4-:R2:W-:Y:S04]  /*0870*/  STG.E desc[UR4][R14.64], R19 ;  /* 0x000000130e007986 */ /* 0x0105e8000c101904 */
[----:B------:R-:W3:Y:S01]  /*0880*/  LDG.E R21, desc[UR4][R8.64+0x18] ;  /* 0x0000180408157981 */ /* 0x000ee2000c1e1900 */
[C---:B-1----:R-:W-:Y:S01]  /*0890*/  IMAD.WIDE.U32 R10, R23.reuse, 0x4, R6 ;  /* 0x00000004170a7825 */ /* 0x042fe200078e0006 */
[----:B------:R-:W-:-:S04]  /*08a0*/  IADD3 R23, PT, PT, R23, R2, RZ ;  /* 0x0000000217177210 */ /* 0x000fc80007ffe0ff */
[----:B---3--:R2:W-:Y:S04]  /*08b0*/  STG.E desc[UR4][R10.64], R21 ;  /* 0x000000150a007986 */ /* 0x0085e8000c101904 */
[----:B------:R-:W3:Y:S01]  /*08c0*/  LDG.E R25, desc[UR4][R8.64+0x1c] ;  /* 0x00001c0408197981 */ /* 0x000ee2000c1e1900 */
[----:B------:R-:W-:Y:S01]  /*08d0*/  IMAD.WIDE.U32 R6, R23, 0x4, R6 ;  /* 0x0000000417067825 */ /* 0x000fe200078e0006 */
[----:B------:R-:W-:-:S04]  /*08e0*/  IADD3 R5, PT, PT, R5, 0x8, RZ ;  /* 0x0000000805057810 */ /* 0x000fc80007ffe0ff */
[----:B---3--:R2:W-:Y:S03]  /*08f0*/  STG.E desc[UR4][R6.64], R25 ;  /* 0x0000001906007986 */ /* 0x0085e6000c101904 */
.L_x_2:
[----:B------:R-:W-:Y:S05]  /*0900*/  @!P1 EXIT ;  /* 0x000000000000994d */ /* 0x000fea0003800000 */
[----:B------:R-:W-:Y:S02]  /*0910*/  ISETP.GE.U32.AND P0, PT, R16, 0x4, PT ;  /* 0x000000041000780c */ /* 0x000fe40003f06070 */
[----:B------:R-:W-:-:S04]  /*0920*/  LOP3.LUT R0, R0, 0x3, RZ, 0xc0, !PT ;  /* 0x0000000300007812 */ /* 0x000fc800078ec0ff */
[----:B------:R-:W-:-:S07]  /*0930*/  ISETP.NE.AND P1, PT, R0, RZ, PT ;  /* 0x000000ff0000720c */ /* 0x000fce0003f25270 */
[----:B------:R-:W-:Y:S06]  /*0940*/  @!P0 BRA `(.L_x_3) ;  /* 0x0000000000548947 */ /* 0x000fec0003800000 */
[----:B--2---:R-:W2:Y:S01]  /*0950*/  LDC.64 R6, c[0x0][0x380] ;  /* 0x0000e000ff067b82 */ /* 0x004ea20000000a00 */
        /* <DEDUP_REMOVED lines=12> */
[----:B------:R-:W2:Y:S01]  /*0a20*/  LDG.E R21, desc[UR4][R6.64+0x8] ;  /* 0x0000080406157981 */ /* 0x000ea2000c1e1900 */
[C---:B------:R-:W-:Y:S01]  /*0a30*/  IMAD.WIDE.U32 R14, R25.reuse, 0x4, R8 ;  /* 0x00000004190e7825 */ /* 0x040fe200078e0008 */
[----:B------:R-:W-:-:S04]  /*0a40*/  IADD3 R25, PT, PT, R25, R2, RZ ;  /* 0x0000000219197210 */ /* 0x000fc80007ffe0ff */
[----:B--2---:R3:W-:Y:S04]  /*0a50*/  STG.E desc[UR4][R14.64], R21 ;  /* 0x000000150e007986 */ /* 0x0047e8000c101904 */
[----:B------:R-:W2:Y:S01]  /*0a60*/  LDG.E R23, desc[UR4][R6.64+0xc] ;  /* 0x00000c0406177981 */ /* 0x000ea2000c1e1900 */
[----:B------:R-:W-:Y:S01]  /*0a70*/  IMAD.WIDE.U32 R8, R25, 0x4, R8 ;  /* 0x0000000419087825 */ /* 0x000fe200078e0008 */
[----:B------:R-:W-:-:S04]  /*0a80*/  IADD3 R5, PT, PT, R5, 0x4, RZ ;  /* 0x0000000405057810 */ /* 0x000fc80007ffe0ff */
[----:B--2---:R3:W-:Y:S03]  /*0a90*/  STG.E desc[UR4][R8.64], R23 ;  /* 0x0000001708007986 */ /* 0x0047e6000c101904 */
.L_x_3:
[----:B------:R-:W-:Y:S05]  /*0aa0*/  @!P1 EXIT ;  /* 0x000000000000994d */ /* 0x000fea0003800000 */
[----:B---3--:R-:W3:Y:S01]  /*0ab0*/  LDC.64 R8, c[0x0][0x380] ;  /* 0x0000e000ff087b82 */ /* 0x008ee20000000a00 */
[-C--:B-1----:R-:W-:Y:S01]  /*0ac0*/  IMAD R3, R2, R5.reuse, R3 ;  /* 0x0000000502037224 */ /* 0x082fe200078e0203 */
[----:B--2---:R-:W-:Y:S02]  /*0ad0*/  IADD3 R13, PT, PT, R4, R5, RZ ;  /* 0x00000005040d7210 */ /* 0x004fe40007ffe0ff */
[----:B------:R-:W-:-:S04]  /*0ae0*/  IADD3 R0, PT, PT, -R0, RZ, RZ ;  /* 0x000000ff00007210 */ /* 0x000fc80007ffe1ff */
[----:B------:R-:W1:Y:S03]  /*0af0*/  LDC.64 R10, c[0x0][0x388] ;  /* 0x0000e200ff0a7b82 */ /* 0x000e660000000a00 */
.L_x_4:
[----:B--23--:R-:W-:-:S06]  /*0b00*/  IMAD.WIDE R4, R13, 0x4, R8 ;  /* 0x000000040d047825 */ /* 0x00cfcc00078e0208 */
[----:B------:R-:W2:Y:S01]  /*0b10*/  LDG.E R5, desc[UR4][R4.64] ;  /* 0x0000000404057981 */ /* 0x000ea2000c1e1900 */
[----:B------:R-:W-:Y:S01]  /*0b20*/  IADD3 R0, PT, PT, R0, 0x1, RZ ;  /* 0x0000000100007810 */ /* 0x000fe20007ffe0ff */
[----:B-1----:R-:W-:Y:S01]  /*0b30*/  IMAD.WIDE.U32 R6, R3, 0x4, R10 ;  /* 0x0000000403067825 */ /* 0x002fe200078e000a */
[----:B------:R-:W-:Y:S02]  /*0b40*/  IADD3 R3, PT, PT, R2, R3, RZ ;  /* 0x0000000302037210 */ /* 0x000fe40007ffe0ff */
[----:B------:R-:W-:Y:S02]  /*0b50*/  ISETP.NE.AND P0, PT, R0, RZ, PT ;  /* 0x000000ff0000720c */ /* 0x000fe40003f05270 */
[----:B------:R-:W-:Y:S01]  /*0b60*/  IADD3 R13, PT, PT, R13, 0x1, RZ ;  /* 0x000000010d0d7810 */ /* 0x000fe20007ffe0ff */
[----:B--2---:R2:W-:Y:S10]  /*0b70*/  STG.E desc[UR4][R6.64], R5 ;  /* 0x0000000506007986 */ /* 0x0045f4000c101904 */
[----:B------:R-:W-:Y:S05]  /*0b80*/  @P0 BRA `(.L_x_4) ;  /* 0xfffffffc00dc0947 */ /* 0x000fea000383ffff */
[----:B------:R-:W-:Y:S05]  /*0b90*/  EXIT ;  /* 0x000000000000794d */ /* 0x000fea0003800000 */
.L_x_5:
[----:B------:R-:W-:-:S00]  /*0ba0*/  BRA `(.L_x_5) ;  /* 0xfffffffc00fc7947 */ /* 0x000fc0000383ffff */
[----:B------:R-:W-:-:S00]  /*0bb0*/  NOP ;  /* 0x0000000000007918 */ /* 0x000fc00000000000 */
        /* <DEDUP_REMOVED lines=12> */
.L_x_12:


//--------------------- .text._Z13TransRowBasedPiS_i --------------------------
	.section	.text._Z13TransRowBasedPiS_i,"ax",@progbits
	.align	128
        .global         _Z13TransRowBasedPiS_i
        .type           _Z13TransRowBasedPiS_i,@function
        .size           _Z13TransRowBasedPiS_i,(.L_x_13 - _Z13TransRowBasedPiS_i)
        .other          _Z13TransRowBasedPiS_i,@"STO_CUDA_ENTRY STV_DEFAULT"
_Z13TransRowBasedPiS_i:
.text._Z13TransRowBasedPiS_i:
[----:B------:R-:W-:Y:S08]  /*0000*/  LDC R1, c[0x0][0x37c] ;  /* 0x0000df00ff017b82 */ /* 0x000ff00000000800 */
[----:B------:R-:W0:Y:S02]  /*0010*/  LDC R0, c[0x0][0x390] ;  /* 0x0000e400ff007b82 */ /* 0x000e240000000800 */
[----:B0-----:R-:W-:-:S13]  /*0020*/  ISETP.GE.AND P0, PT, R0, 0x1, PT ;  /* 0x000000010000780c */ /* 0x001fda0003f06270 */
[----:B------:R-:W-:Y:S05]  /*0030*/  @!P0 EXIT ;  /* 0x000000000000894d */ /* 0x000fea0003800000 */
[----:B------:R-:W0:Y:S01]  /*0040*/  LDC R6, c[0x0][0x360] ;  /* 0x0000d800ff067b82 */ /* 0x000e220000000800 */
[----:B------:R-:W1:Y:S01]  /*0050*/  S2R R7, SR_TID.X ;  /* 0x0000000000077919 */ /* 0x000e620000002100 */
[C---:B------:R-:W-:Y:S01]  /*0060*/  ISETP.GE.U32.AND P1, PT, R0.reuse, 0x10, PT ;  /* 0x000000100000780c */ /* 0x040fe20003f26070 */
[----:B------:R-:W2:Y:S01]  /*0070*/  LDCU.64 UR4, c[0x0][0x358] ;  /* 0x00006b00ff0477ac */ /* 0x000ea20008000a00 */
[----:B------:R-:W-:Y:S01]  /*0080*/  LOP3.LUT R13, R0, 0xf, RZ, 0xc0, !PT ;  /* 0x0000000f000d7812 */ /* 0x000fe200078ec0ff */
[----:B------:R-:W-:-:S03]  /*0090*/  HFMA2 R8, -RZ, RZ, 0, 0 ;  /* 0x00000000ff087431 */ /* 0x000fc600000001ff */
[----:B------:R-:W-:-:S07]  /*00a0*/  ISETP.NE.AND P0, PT, R13, RZ, PT ;  /* 0x000000ff0d00720c */ /* 0x000fce0003f05270 */
[----:B------:R-:W-:Y:S06]  /*00b0*/  @!P1 BRA `(.L_x_6) ;  /* 0x0000000400a89947 */ /* 0x000fec0003800000 */
[----:B------:R-:W3:Y:S01]  /*00c0*/  LDC.64 R2, c[0x0][0x380] ;  /* 0x0000e000ff027b82 */ /* 0x000ee20000000a00 */
[----:B------:R-:W-:Y:S01]  /*00d0*/  LOP3.LUT R8, R0, 0x7ffffff0, RZ, 0xc0, !PT ;  /* 0x7ffffff000087812 */ /* 0x000fe200078ec0ff */
[----:B-1----:R-:W-:Y:S01]  /*00e0*/  IMAD R11, R7, R0, 0x7 ;  /* 0x00000007070b7424 */ /* 0x002fe200078e0200 */
[----:B0-----:R-:W-:Y:S01]  /*00f0*/  SHF.L.U32 R10, R6, 0x2, RZ ;  /* 0x00000002060a7819 */ /* 0x001fe200000006ff */
[----:B------:R-:W-:Y:S02]  /*0100*/  IMAD.MOV.U32 R9, RZ, RZ, R7 ;  /* 0x000000ffff097224 */ /* 0x000fe400078e0007 */
[----:B------:R-:W-:Y:S02]  /*0110*/  IMAD.MOV R12, RZ, RZ, -R8 ;  /* 0x000000ffff0c7224 */ /* 0x000fe400078e0a08 */
[----:B------:R-:W0:Y:S05]  /*0120*/  LDC.64 R4, c[0x0][0x388] ;  /* 0x0000e200ff047b82 */ /* 0x000e2a0000000a00 */
.L_x_7:
[----:B---34-:R-:W-:-:S05]  /*0130*/  IMAD.WIDE R16, R9, 0x4, R2 ;  /* 0x0000000409107825 */ /* 0x018fca00078e0202 */
[----:B--2---:R-:W2:Y:S01]  /*0140*/  LDG.E R25, desc[UR4][R16.64] ;  /* 0x0000000410197981 */ /* 0x004ea2000c1e1900 */
[----:B------:R-:W-:Y:S02]  /*0150*/  IADD3 R15, PT, PT, R11, -0x7, RZ ;  /* 0xfffffff90b0f7810 */ /* 0x000fe40007ffe0ff */
[----:B------:R-:W-:-:S03]  /*0160*/  IADD3 R18, P1, PT, R16, R10, RZ ;  /* 0x0000000a10127210 */ /* 0x000fc60007f3e0ff */
[----:B0-----:R-:W-:-:S04]  /*0170*/  IMAD.WIDE.U32 R14, R15, 0x4, R4 ;  /* 0x000000040f0e7825 */ /* 0x001fc800078e0004 */
[----:B------:R-:W-:Y:S01]  /*0180*/  IMAD.X R19, RZ, RZ, R17, P1 ;  /* 0x000000ffff137224 */ /* 0x000fe200008e0611 */
[----:B--2---:R0:W-:Y:S04]  /*0190*/  STG.E desc[UR4][R14.64], R25 ;  /* 0x000000190e007986 */ /* 0x0041e8000c101904 */
[----:B------:R-:W2:Y:S01]  /*01a0*/  LDG.E R27, desc[UR4][R18.64] ;  /* 0x00000004121b7981 */ /* 0x000ea2000c1e1900 */
[----:B------:R-:W-:Y:S02]  /*01b0*/  IADD3 R23, PT, PT, R11, -0x6, RZ ;  /* 0xfffffffa0b177810 */ /* 0x000fe40007ffe0ff */
[----:B------:R-:W-:-:S03]  /*01c0*/  IADD3 R20, P1, PT, R10, R18, RZ ;  /* 0x000000120a147210 */ /* 0x000fc60007f3e0ff */
[----:B------:R-:W-:-:S04]  /*01d0*/  IMAD.WIDE.U32 R22, R23, 0x4, R4 ;  /* 0x0000000417167825 */ /* 0x000fc800078e0004 */
[----:B------:R-:W-:Y:S01]  /*01e0*/  IMAD.X R21, RZ, RZ, R19, P1 ;  /* 0x000000ffff157224 */ /* 0x000fe200008e0613 */
[----:B--2---:R1:W-:Y:S04]  /*01f0*/  STG.E desc[UR4][R22.64], R27 ;  /* 0x0000001b16007986 */ /* 0x0043e8000c101904 */
[----:B------:R-:W2:Y:S01]  /*0200*/  LDG.E R29, desc[UR4][R20.64] ;  /* 0x00000004141d7981 */ /* 0x000ea2000c1e1900 */
        /* <DEDUP_REMOVED lines=8> */
[----:B-1----:R-:W-:-:S04]  /*0290*/  IMAD.WIDE.U32 R22, R19, 0x4, R4 ;  /* 0x0000000413167825 */ /* 0x002fc800078e0004 */
        /* <DEDUP_REMOVED lines=8> */
[----:B0-----:R-:W3:Y:S01]  /*0320*/  LDG.E R29, desc[UR4][R18.64] ;  /* 0x00000004121d7981 */ /* 0x001ee2000c1e1900 */
[----:B------:R-:W-:Y:S02]  /*0330*/  IADD3 R25, PT, PT, R11, -0x2, RZ ;  /* 0xfffffffe0b197810 */ /* 0x000fe40007ffe0ff */
[----:B------:R-:W-:-:S03]  /*0340*/  IADD3 R16, P1, PT, R10, R18, RZ ;  /* 0x000000120a107210 */ /* 0x000fc60007f3e0ff */
[----:B-1----:R-:W-:-:S04]  /*0350*/  IMAD.WIDE.U32 R22, R25, 0x4, R4 ;  /* 0x0000000419167825 */ /* 0x002fc800078e0004 */
[----:B------:R-:W-:Y:S01]  /*0360*/  IMAD.X R17, RZ, RZ, R19, P1 ;  /* 0x000000ffff117224 */ /* 0x000fe200008e0613 */
[----:B---3--:R0:W-:Y:S04]  /*0370*/  STG.E desc[UR4][R22.64], R29 ;  /* 0x0000001d16007986 */ /* 0x0081e8000c101904 */
[----:B------:R-:W3:Y:S01]  /*0380*/  LDG.E R26, desc[UR4][R16.64] ;  /* 0x00000004101a7981 */ /* 0x000ee2000c1e1900 */
[----:B------:R-:W-:Y:S02]  /*0390*/  IADD3 R25, PT, PT, R11, -0x1, RZ ;  /* 0xffffffff0b197810 */ /* 0x000fe40007ffe0ff */
[----:B------:R-:W-:-:S03]  /*03a0*/  IADD3 R14, P1, PT, R10, R16, RZ ;  /* 0x000000100a0e7210 */ /* 0x000fc60007f3e0ff */
[----:B--2---:R-:W-:-:S04]  /*03b0*/  IMAD.WIDE.U32 R20, R25, 0x4, R4 ;  /* 0x0000000419147825 */ /* 0x004fc800078e0004 */
[----:B------:R-:W-:Y:S01]  /*03c0*/  IMAD.X R15, RZ, RZ, R17, P1 ;  /* 0x000000ffff0f7224 */ /* 0x000fe200008e0611 */
[----:B---3--:R1:W-:Y:S04]  /*03d0*/  STG.E desc[UR4][R20.64], R26 ;  /* 0x0000001a14007986 */ /* 0x0083e8000c101904 */
[----:B------:R-:W2:Y:S01]  /*03e0*/  LDG.E R27, desc[UR4][R14.64] ;  /* 0x000000040e1b7981 */ /* 0x000ea2000c1e1900 */
[----:B------:R-:W-:Y:S01]  /*03f0*/  IADD3 R18, P1, PT, R10, R14, RZ ;  /* 0x0000000e0a127210 */ /* 0x000fe20007f3e0ff */
[----:B------:R-:W-:-:S03]  /*0400*/  IMAD.WIDE.U32 R24, R11, 0x4, R4 ;  /* 0x000000040b187825 */ /* 0x000fc600078e0004 */
[----:B------:R-:W-:Y:S01]  /*0410*/  IADD3.X R19, PT, PT, RZ, R15, RZ, P1, !PT ;  /* 0x0000000fff137210 */ /* 0x000fe20000ffe4ff */
[----:B0-----:R-:W-:Y:S01]  /*0420*/  VIADD R23, R11, 0x1 ;  /* 0x000000010b177836 */ /* 0x001fe20000000000 */
[C---:B------:R-:W-:Y:S01]  /*0430*/  IADD3 R16, P1, PT, R10.reuse, R18, RZ ;  /* 0x000000120a107210 */ /* 0x040fe20007f3e0ff */
[----:B--2---:R0:W-:Y:S04]  /*0440*/  STG.E desc[UR4][R24.64], R27 ;  /* 0x0000001b18007986 */ /* 0x0041e8000c101904 */
[----:B------:R-:W2:Y:S01]  /*0450*/  LDG.E R29, desc[UR4][R18.64] ;  /* 0x00000004121d7981 */ /* 0x000ea2000c1e1900 */
[--C-:B------:R-:W-:Y:S01]  /*0460*/  IMAD.WIDE.U32 R22, R23, 0x4, R4.reuse ;  /* 0x0000000417167825 */ /* 0x100fe200078e0004 */
[----:B------:R-:W-:Y:S02]  /*0470*/  IADD3.X R17, PT, PT, RZ, R19, RZ, P1, !PT ;  /* 0x00000013ff117210 */ /* 0x000fe40000ffe4ff */
[----:B------:R-:W-:Y:S01]  /*0480*/  IADD3 R14, P1, PT, R10, R16, RZ ;  /* 0x000000100a0e7210 */ /* 0x000fe20007f3e0ff */
[----:B-1----:R-:W-:Y:S01]  /*0490*/  VIADD R21, R11, 0x2 ;  /* 0x000000020b157836 */ /* 0x002fe20000000000 */
[----:B--2---:R1:W-:Y:S04]  /*04a0*/  STG.E desc[UR4][R22.64], R29 ;  /* 0x0000001d16007986 */ /* 0x0043e8000c101904 */
[----:B------:R-:W2:Y:S01]  /*04b0*/  LDG.E R26, desc[UR4][R16.64] ;  /* 0x00000004101a7981 */ /* 0x000ea2000c1e1900 */
[----:B------:R-:W-:Y:S01]  /*04c0*/  IMAD.WIDE.U32 R20, R21, 0x4, R4 ;  /* 0x0000000415147825 */ /* 0x000fe200078e0004 */
[----:B------:R-:W-:-:S02]  /*04d0*/  IADD3.X R15, PT, PT, RZ, R17, RZ, P1, !PT ;  /* 0x00000011ff0f7210 */ /* 0x000fc40000ffe4ff */
[C---:B------:R-:W-:Y:S01]  /*04e0*/  IADD3 R18, P1, PT, R10.reuse, R14, RZ ;  /* 0x0000000e0a127210 */ /* 0x040fe20007f3e0ff */
[----:B0-----:R-:W-:Y:S01]  /*04f0*/  VIADD R27, R11, 0x3 ;  /* 0x000000030b1b7836 */ /* 0x001fe20000000000 */
[----:B--2---:R0:W-:Y:S04]  /*0500*/  STG.E desc[UR4][R20.64], R26 ;  /* 0x0000001a14007986 */ /* 0x0041e8000c101904 */
[----:B------:R-:W2:Y:S01]  /*0510*/  LDG.E R25, desc[UR4][R14.64] ;  /* 0x000000040e197981 */ /* 0x000ea2000c1e1900 */
[--C-:B-1----:R-:W-:Y:S01]  /*0520*/  IMAD.WIDE.U32 R22, R27, 0x4, R4.reuse ;  /* 0x000000041b167825 */ /* 0x102fe200078e0004 */
[----:B------:R-:W-:Y:S02]  /*0530*/  IADD3.X R19, PT, PT, RZ, R15, RZ, P1, !PT ;  /* 0x0000000fff137210 */ /* 0x000fe40000ffe4ff */
[----:B------:R-:W-:Y:S01]  /*0540*/  IADD3 R16, P1, PT, R10, R18, RZ ;  /* 0x000000120a107210 */ /* 0x000fe20007f3e0ff */
[----:B------:R-:W-:Y:S01]  /*0550*/  VIADD R29, R11, 0x4 ;  /* 0x000000040b1d7836 */ /* 0x000fe20000000000 */
[----:B--2---:R1:W-:Y:S04]  /*0560*/  STG.E desc[UR4][R22.64], R25 ;  /* 0x0000001916007986 */ /* 0x0043e8000c101904 */
[----:B------:R-:W2:Y:S01]  /*0570*/  LDG.E R27, desc[UR4][R18.64] ;  /* 0x00000004121b7981 */ /* 0x000ea2000c1e1900 */
[----:B0-----:R-:W-:Y:S01]  /*0580*/  IMAD.WIDE.U32 R20, R29, 0x4, R4 ;  /* 0x000000041d147825 */ /* 0x001fe200078e0004 */
[----:B------:R-:W-:-:S02]  /*0590*/  IADD3.X R17, PT, PT, RZ, R19, RZ, P1, !PT ;  /* 0x00000013ff117210 */ /* 0x000fc40000ffe4ff */
[----:B------:R-:W-:Y:S01]  /*05a0*/  IADD3 R14, P1, PT, R10, R16, RZ ;  /* 0x000000100a0e7210 */ /* 0x000fe20007f3e0ff */
[C---:B------:R-:W-:Y:S01]  /*05b0*/  VIADD R24, R11.reuse, 0x5 ;  /* 0x000000050b187836 */ /* 0x040fe20000000000 */
        /* <DEDUP_REMOVED lines=11> */
[----:B------:R-:W-:Y:S01]  /*0670*/  VIADD R24, R11, 0x7 ;  /* 0x000000070b187836 */ /* 0x000fe20000000000 */
[----:B--2---:R4:W-:Y:S04]  /*0680*/  STG.E desc[UR4][R20.64], R25 ;  /* 0x0000001914007986 */ /* 0x0049e8000c101904 */
[----:B------:R-:W2:Y:S01]  /*0690*/  LDG.E R27, desc[UR4][R18.64] ;  /* 0x00000004121b7981 */ /* 0x000ea2000c1e1900 */
[----:B------:R-:W-:Y:S01]  /*06a0*/  IADD3.X R17, PT, PT, RZ, R19, RZ, P1, !PT ;  /* 0x00000013ff117210 */ /* 0x000fe20000ffe4ff */
[----:B-1----:R-:W-:Y:S01]  /*06b0*/  IMAD.WIDE.U32 R22, R24, 0x4, R4 ;  /* 0x0000000418167825 */ /* 0x002fe200078e0004 */
[----:B------:R-:W-:-:S04]  /*06c0*/  IADD3 R12, PT, PT, R12, 0x10, RZ ;  /* 0x000000100c0c7810 */ /* 0x000fc80007ffe0ff */
[----:B------:R-:W-:Y:S01]  /*06d0*/  ISETP.NE.AND P1, PT, R12, RZ, PT ;  /* 0x000000ff0c00720c */ /* 0x000fe20003f25270 */
[----:B------:R-:W-:Y:S01]  /*06e0*/  VIADD R15, R11, 0x8 ;  /* 0x000000080b0f7836 */ /* 0x000fe20000000000 */
[----:B--2---:R4:W-:Y:S04]  /*06f0*/  STG.E desc[UR4][R22.64], R27 ;  /* 0x0000001b16007986 */ /* 0x0049e8000c101904 */
[----:B------:R-:W2:Y:S01]  /*0700*/  LDG.E R17, desc[UR4][R16.64] ;  /* 0x0000000410117981 */ /* 0x000ea2000c1e1900 */
[----:B------:R-:W-:Y:S01]  /*0710*/  IMAD.WIDE.U32 R14, R15, 0x4, R4 ;  /* 0x000000040f0e7825 */ /* 0x000fe200078e0004 */
[----:B------:R-:W-:-:S03]  /*0720*/  LEA R9, R6, R9, 0x4 ;  /* 0x0000000906097211 */ /* 0x000fc600078e20ff */
[----:B------:R-:W-:Y:S01]  /*0730*/  VIADD R11, R11, 0x10 ;  /* 0x000000100b0b7836 */ /* 0x000fe20000000000 */
[----:B--2---:R4:W-:Y:S01]  /*0740*/  STG.E desc[UR4][R14.64], R17 ;  /* 0x000000110e007986 */ /* 0x0049e2000c101904 */
[----:B------:R-:W-:Y:S05]  /*0750*/  @P1 BRA `(.L_x_7) ;  /* 0xfffffff800741947 */ /* 0x000fea000383ffff */
.L_x_6:
[----:B--2---:R-:W-:Y:S05]  /*0760*/  @!P0 EXIT ;  /* 0x000000000000894d */ /* 0x004fea0003800000 */
[----:B------:R-:W-:Y:S02]  /*0770*/  ISETP.GE.U32.AND P1, PT, R13, 0x8, PT ;  /* 0x000000080d00780c */ /* 0x000fe40003f26070 */
[----:B------:R-:W-:-:S04]  /*0780*/  LOP3.LUT R9, R0, 0x7, RZ, 0xc0, !PT ;  /* 0x0000000700097812 */ /* 0x000fc800078ec0ff */
[----:B------:R-:W-:-:S07]  /*0790*/  ISETP.NE.AND P0, PT, R9, RZ, PT ;  /* 0x000000ff0900720c */ /* 0x000fce0003f05270 */
[----:B------:R-:W-:Y:S06]  /*07a0*/  @!P1 BRA `(.L_x_8) ;  /* 0x0000000000d09947 */ /* 0x000fec0003800000 */
[----:B------:R-:W2:Y:S01]  /*07b0*/  LDC.64 R10, c[0x0][0x380] ;  /* 0x0000e000ff0a7b82 */ /* 0x000ea20000000a00 */
[----:B01----:R-:W-:-:S04]  /*07c0*/  IMAD R3, R8, R6, R7 ;  /* 0x0000000608037224 */ /* 0x003fc800078e0207 */
[----:B--2---:R-:W-:-:S03]  /*07d0*/  IMAD.WIDE R10, R3, 0x4, R10 ;  /* 0x00000004030a7825 */ /* 0x004fc600078e020a */
[----:B------:R-:W0:Y:S02]  /*07e0*/  LDC.64 R2, c[0x0][0x388] ;  /* 0x0000e200ff027b82 */ /* 0x000e240000000a00 */
[----:B----4-:R-:W2:Y:S01]  /*07f0*/  LDG.E R21, desc[UR4][R10.64] ;  /* 0x000000040a157981 */ /* 0x010ea2000c1e1900 */
[----:B------:R-:W-:Y:S02]  /*0800*/  IMAD.SHL.U32 R4, R6, 0x4, RZ ;  /* 0x0000000406047824 */ /* 0x000fe400078e00ff */
[----:B------:R-:W-:-:S03]  /*0810*/  IMAD R5, R7, R0, R8 ;  /* 0x0000000007057224 */ /* 0x000fc600078e0208 */
[----:B------:R-:W-:-:S04]  /*0820*/  IADD3 R14, P1, PT, R4, R10, RZ ;  /* 0x0000000a040e7210 */ /* 0x000fc80007f3e0ff */
[----:B------:R-:W-:Y:S01]  /*0830*/  IADD3.X R15, PT, PT, RZ, R11, RZ, P1, !PT ;  /* 0x0000000bff0f7210 */ /* 0x000fe20000ffe4ff */
[----:B0-----:R-:W-:-:S05]  /*0840*/  IMAD.WIDE.U32 R12, R5, 0x4, R2 ;  /* 0x00000004050c7825 */ /* 0x001fca00078e0002 */
[----:B--2---:R0:W-:Y:S04]  /*0850*/  STG.E desc[UR4][R12.64], R21 ;  /* 0x000000150c007986 */ /* 0x0041e8000c101904 */
[----:B------:R-:W2:Y:S01]  /*0860*/  LDG.E R23, desc[UR4][R14.64] ;  /* 0x000000040e177981 */ /* 0x000ea2000c1e1900 */
[----:B------:R-:W-:Y:S01]  /*0870*/  VIADD R19, R5, 0x1 ;  /* 0x0000000105137836 */ /* 0x000fe20000000000 */
[----:B------:R-:W-:-:S03]  /*0880*/  IADD3 R16, P1, PT, R4, R14, RZ ;  /* 0x0000000e04107210 */ /* 0x000fc60007f3e0ff */
[----:B------:R-:W-:Y:S01]  /*0890*/  IMAD.WIDE.U32 R10, R19, 0x4, R2 ;  /* 0x00000004130a7825 */ /* 0x000fe200078e0002 */
[----:B------:R-:W-:-:S04]  /*08a0*/  IADD3.X R17, PT, PT, RZ, R15, RZ, P1, !PT ;  /* 0x0000000fff117210 */ /* 0x000fc80000ffe4ff */
[----:B--2---:R1:W-:Y:S04]  /*08b0*/  STG.E desc[UR4][R10.64], R23 ;  /* 0x000000170a007986 */ /* 0x0043e8000c101904 */
[----:B------:R-:W2:Y:S01]  /*08c0*/  LDG.E R25, desc[UR4][R16.64] ;  /* 0x0000000410197981 */ /* 0x000ea2000c1e1900 */
[----:B------:R-:W-:Y:S01]  /*08d0*/  VIADD R27, R5, 0x2 ;  /* 0x00000002051b7836 */ /* 0x000fe20000000000 */
[----:B------:R-:W-:-:S03]  /*08e0*/  IADD3 R18, P1, PT, R4, R16, RZ ;  /* 0x0000001004127210 */ /* 0x000fc60007f3e0ff */
[----:B0-----:R-:W-:Y:S01]  /*08f0*/  IMAD.WIDE.U32 R12, R27, 0x4, R2 ;  /* 0x000000041b0c7825 */ /* 0x001fe200078e0002 */
[----:B------:R-:W-:-:S04]  /*0900*/  IADD3.X R19, PT, PT, RZ, R17, RZ, P1, !PT ;  /* 0x00000011ff137210 */ /* 0x000fc80000ffe4ff */
[----:B--2---:R0:W-:Y:S04]  /*0910*/  STG.E desc[UR4][R12.64], R25 ;  /* 0x000000190c007986 */ /* 0x0041e8000c101904 */
[----:B------:R-:W2:Y:S01]  /*0920*/  LDG.E R21, desc[UR4][R18.64] ;  /* 0x0000000412157981 */ /* 0x000ea2000c1e1900 */
[----:B------:R-:W-:Y:S01]  /*0930*/  VIADD R27, R5, 0x3 ;  /* 0x00000003051b7836 */ /* 0x000fe20000000000 */
[----:B------:R-:W-:-:S03]  /*0940*/  IADD3 R14, P1, PT, R4, R18, RZ ;  /* 0x00000012040e7210 */ /* 0x000fc60007f3e0ff */
[----:B-1----:R-:W-:Y:S01]  /*0950*/  IMAD.WIDE.U32 R10, R27, 0x4, R2 ;  /* 0x000000041b0a7825 */ /* 0x002fe200078e0002 */
        /* <DEDUP_REMOVED lines=12> */
[----:B------:R-:W-:Y:S02]  /*0a20*/  IADD3.X R19, PT, PT, RZ, R17, RZ, P1, !PT ;  /* 0x00000011ff137210 */ /* 0x000fe40000ffe4ff */
[----:B------:R-:W-:Y:S02]  /*0a30*/  IADD3 R14, P1, PT, R4, R18, RZ ;  /* 0x00000012040e7210 */ /* 0x000fe40007f3e0ff */
[----:B--2---:R2:W-:Y:S04]  /*0a40*/  STG.E desc[UR4][R10.64], R25 ;  /* 0x000000190a007986 */ /* 0x0045e8000c101904 */
[----:B------:R-:W3:Y:S01]  /*0a50*/  LDG.E R21, desc[UR4][R18.64] ;  /* 0x0000000412157981 */ /* 0x000ee2000c1e1900 */
[----:B------:R-:W-:Y:S01]  /*0a60*/  VIADD R27, R5, 0x6 ;  /* 0x00000006051b7836 */ /* 0x000fe20000000000 */
[----:B------:R-:W-:-:S03]  /*0a70*/  IADD3.X R15, PT, PT, RZ, R19, RZ, P1, !PT ;  /* 0x00000013ff0f7210 */ /* 0x000fc60000ffe4ff */
[----:B0-----:R-:W-:-:S05]  /*0a80*/  IMAD.WIDE.U32 R12, R27, 0x4, R2 ;  /* 0x000000041b0c7825 */ /* 0x001fca00078e0002 */
[----:B---3--:R2:W-:Y:S04]  /*0a90*/  STG.E desc[UR4][R12.64], R21 ;  /* 0x000000150c007986 */ /* 0x0085e8000c101904 */
[----:B------:R-:W3:Y:S01]  /*0aa0*/  LDG.E R15, desc[UR4][R14.64] ;  /* 0x000000040e0f7981 */ /* 0x000ee2000c1e1900 */
[----:B------:R-:W-:Y:S01]  /*0ab0*/  VIADD R5, R5, 0x7 ;  /* 0x0000000705057836 */ /* 0x000fe20000000000 */
[----:B------:R-:W-:-:S03]  /*0ac0*/  IADD3 R8, PT, PT, R8, 0x8, RZ ;  /* 0x0000000808087810 */ /* 0x000fc60007ffe0ff */
[----:B------:R-:W-:-:S05]  /*0ad0*/  IMAD.WIDE.U32 R2, R5, 0x4, R2 ;  /* 0x0000000405027825 */ /* 0x000fca00078e0002 */
[----:B---3--:R2:W-:Y:S02]  /*0ae0*/  STG.E desc[UR4][R2.64], R15 ;  /* 0x0000000f02007986 */ /* 0x0085e4000c101904 */
.L_x_8:
[----:B------:R-:W-:Y:S05]  /*0af0*/  @!P0 EXIT ;  /* 0x000000000000894d */ /* 0x000fea0003800000 */
[----:B------:R-:W-:Y:S02]  /*0b00*/  ISETP.GE.U32.AND P1, PT, R9, 0x4, PT ;  /* 0x000000040900780c */ /* 0x000fe40003f26070 */
[----:B--2---:R-:W-:-:S04]  /*0b10*/  LOP3.LUT R2, R0, 0x3, RZ, 0xc0, !PT ;  /* 0x0000000300027812 */ /* 0x004fc800078ec0ff */
[----:B------:R-:W-:-:S07]  /*0b20*/  ISETP.NE.AND P0, PT, R2, RZ, PT ;  /* 0x000000ff0200720c */ /* 0x000fce0003f05270 */
[----:B------:R-:W-:Y:S06]  /*0b30*/  @!P1 BRA `(.L_x_9) ;  /* 0x0000000000709947 */ /* 0x000fec0003800000 */
[----:B------:R-:W2:Y:S01]  /*0b40*/  LDC.64 R4, c[0x0][0x380] ;  /* 0x0000e000ff047b82 */ /* 0x000ea20000000a00 */
[----:B01----:R-:W-:-:S04]  /*0b50*/  IMAD R11, R8, R6, R7 ;  /* 0x00000006080b7224 */ /* 0x003fc800078e0207 */
[----:B--2---:R-:W-:-:S03]  /*0b60*/  IMAD.WIDE R10, R11, 0x4, R4 ;  /* 0x000000040b0a7825 */ /* 0x004fc600078e0204 */
[----:B------:R-:W0:Y:S02]  /*0b70*/  LDC.64 R4, c[0x0][0x388] ;  /* 0x0000e200ff047b82 */ /* 0x000e240000000a00 */
[----:B------:R-:W2:Y:S01]  /*0b80*/  LDG.E R3, desc[UR4][R10.64] ;  /* 0x000000040a037981 */ /* 0x000ea2000c1e1900 */
[----:B------:R-:W-:Y:S02]  /*0b90*/  IMAD.SHL.U32 R19, R6, 0x4, RZ ;  /* 0x0000000406137824 */ /* 0x000fe400078e00ff */
[----:B----4-:R-:W-:-:S03]  /*0ba0*/  IMAD R23, R7, R0, R8 ;  /* 0x0000000007177224 */ /* 0x010fc600078e0208 */
        /* <DEDUP_REMOVED lines=21> */
.L_x_9:
[----:B------:R-:W-:Y:S05]  /*0d00*/  @!P0 EXIT ;  /* 0x000000000000894d */ /* 0x000fea0003800000 */
[----:B--2---:R-:W2:Y:S01]  /*0d10*/  LDC.64 R10, c[0x0][0x380] ;  /* 0x0000e000ff0a7b82 */ /* 0x004ea20000000a00 */
[----:B-1----:R-:W-:Y:S01]  /*0d20*/  IMAD R9, R7, R0, R8 ;  /* 0x0000000007097224 */ /* 0x002fe200078e0208 */
[----:B------:R-:W-:Y:S01]  /*0d30*/  IADD3 R0, PT, PT, -R2, RZ, RZ ;  /* 0x000000ff02007210 */ /* 0x000fe20007ffe1ff */
[----:B0-----:R-:W-:-:S05]  /*0d40*/  IMAD R7, R6, R8, R7 ;  /* 0x0000000806077224 */ /* 0x001fca00078e0207 */
[----:B------:R-:W0:Y:S02]  /*0d50*/  LDC.64 R12, c[0x0][0x388] ;  /* 0x0000e200ff0c7b82 */ /* 0x000e240000000a00 */
.L_x_10:
[----:B-12---:R-:W-:-:S06]  /*0d60*/  IMAD.WIDE R2, R7, 0x4, R10 ;  /* 0x0000000407027825 */ /* 0x006fcc00078e020a */
[----:B------:R-:W2:Y:S01]  /*0d70*/  LDG.E R3, desc[UR4][R2.64] ;  /* 0x0000000402037981 */ /* 0x000ea2000c1e1900 */
[----:B------:R-:W-:Y:S01]  /*0d80*/  VIADD R0, R0, 0x1 ;  /* 0x0000000100007836 */ /* 0x000fe20000000000 */
[----:B------:R-:W-:Y:S01]  /*0d90*/  IADD3 R7, PT, PT, R6, R7, RZ ;  /* 0x0000000706077210 */ /* 0x000fe20007ffe0ff */
[C---:B0-----:R-:W-:Y:S01]  /*0da0*/  IMAD.WIDE.U32 R4, R9.reuse, 0x4, R12 ;  /* 0x0000000409047825 */ /* 0x041fe200078e000c */
[----:B------:R-:W-:Y:S02]  /*0db0*/  IADD3 R9, PT, PT, R9, 0x1, RZ ;  /* 0x0000000109097810 */ /* 0x000fe40007ffe0ff */
[----:B------:R-:W-:Y:S02]  /*0dc0*/  ISETP.NE.AND P0, PT, R0, RZ, PT ;  /* 0x000000ff0000720c */ /* 0x000fe40003f05270 */
[----:B--2---:R1:W-:Y:S11]  /*0dd0*/  STG.E desc[UR4][R4.64], R3 ;  /* 0x0000000304007986 */ /* 0x0043f6000c101904 */
[----:B------:R-:W-:Y:S05]  /*0de0*/  @P0 BRA `(.L_x_10) ;  /* 0xfffffffc00dc0947 */ /* 0x000fea000383ffff */
[----:B------:R-:W-:Y:S05]  /*0df0*/  EXIT ;  /* 0x000000000000794d */ /* 0x000fea0003800000 */
.L_x_11:
        /* <DEDUP_REMOVED lines=16> */
.L_x_13:


//--------------------- .nv.shared.reserved.0     --------------------------
	.section	.nv.shared.reserved.0,"aw",@nobits
	.weak		__nv_reservedSMEM_offset_0_alias
	.size		__nv_reservedSMEM_offset_0_alias, 0, 64
	.other		__nv_reservedSMEM_offset_0_alias,@"STO_CUDA_RESERVED_SHARED STV_DEFAULT"
__nv_reservedSMEM_offset_0_alias:
	.zero		0
	.zero		64


//--------------------- .nv.constant0._Z13TransColBasedPiS_i --------------------------
	.section	.nv.constant0._Z13TransColBasedPiS_i,"a",@progbits
	.sectionflags	@""
	.align	4
.nv.constant0._Z13TransColBasedPiS_i:
	.zero		916


//--------------------- .nv.constant0._Z13TransRowBasedPiS_i --------------------------
	.section	.nv.constant0._Z13TransRowBasedPiS_i,"a",@progbits
	.sectionflags	@""
	.align	4
.nv.constant0._Z13TransRowBasedPiS_i:
	.zero		916


//--------------------- SYMBOLS --------------------------

	.type		.nv.reservedSmem.offset0,@object
	.size		.nv.reservedSmem.offset0,0x4
